//
// Generated by NVIDIA NVVM Compiler
//
// Compiler Build ID: CL-36424714
// Cuda compilation tools, release 13.0, V13.0.88
// Based on NVVM 20.0.0
//

.version 9.0
.target sm_100
.address_size 64

	// .globl	_Z17convolve3d1kernelPfS_S_iii

.visible .entry _Z17convolve3d1kernelPfS_S_iii(
	.param .u64 .ptr .align 1 _Z17convolve3d1kernelPfS_S_iii_param_0,
	.param .u64 .ptr .align 1 _Z17convolve3d1kernelPfS_S_iii_param_1,
	.param .u64 .ptr .align 1 _Z17convolve3d1kernelPfS_S_iii_param_2,
	.param .u32 _Z17convolve3d1kernelPfS_S_iii_param_3,
	.param .u32 _Z17convolve3d1kernelPfS_S_iii_param_4,
	.param .u32 _Z17convolve3d1kernelPfS_S_iii_param_5
)
{
	.reg .pred 	%p<15>;
	.reg .b32 	%r<64>;
	.reg .b32 	%f<119>;
	.reg .b64 	%rd<26>;

	ld.param.u64 	%rd6, [_Z17convolve3d1kernelPfS_S_iii_param_0];
	ld.param.u64 	%rd7, [_Z17convolve3d1kernelPfS_S_iii_param_1];
	ld.param.u32 	%r26, [_Z17convolve3d1kernelPfS_S_iii_param_3];
	ld.param.u32 	%r27, [_Z17convolve3d1kernelPfS_S_iii_param_4];
	ld.param.u32 	%r28, [_Z17convolve3d1kernelPfS_S_iii_param_5];
	cvta.to.global.u64 	%rd1, %rd7;
	cvta.to.global.u64 	%rd2, %rd6;
	mov.u32 	%r29, %ctaid.x;
	mov.u32 	%r30, %ntid.x;
	mov.u32 	%r31, %tid.x;
	mad.lo.s32 	%r1, %r29, %r30, %r31;
	mov.u32 	%r32, %ctaid.y;
	mov.u32 	%r33, %ntid.y;
	mov.u32 	%r34, %tid.y;
	mad.lo.s32 	%r35, %r32, %r33, %r34;
	mov.u32 	%r36, %ctaid.z;
	mov.u32 	%r37, %ntid.z;
	mov.u32 	%r38, %tid.z;
	mad.lo.s32 	%r3, %r36, %r37, %r38;
	sub.s32 	%r39, %r26, %r27;
	max.s32 	%r40, %r1, %r35;
	setp.gt.s32 	%p1, %r40, %r39;
	setp.ge.s32 	%p2, %r3, %r28;
	or.pred  	%p3, %p2, %p1;
	@%p3 bra 	$L__BB0_18;
	setp.lt.s32 	%p4, %r27, 1;
	mov.f32 	%f117, 0f00000000;
	@%p4 bra 	$L__BB0_17;
	mul.lo.s32 	%r5, %r27, %r3;
	and.b32  	%r6, %r27, 15;
	and.b32  	%r7, %r27, 7;
	and.b32  	%r8, %r27, 2147483632;
	and.b32  	%r9, %r27, 3;
	neg.s32 	%r10, %r8;
	mov.f32 	%f117, 0f00000000;
	mov.b32 	%r57, 0;
$L__BB0_3:
	setp.lt.u32 	%p5, %r27, 16;
	add.s32 	%r43, %r57, %r1;
	mad.lo.s32 	%r12, %r43, %r26, %r35;
	add.s32 	%r44, %r57, %r5;
	mul.lo.s32 	%r13, %r44, %r27;
	mov.b32 	%r62, 0;
	@%p5 bra 	$L__BB0_6;
	mov.u32 	%r58, %r13;
	mov.u32 	%r59, %r12;
	mov.u32 	%r60, %r10;
$L__BB0_5:
	.pragma "nounroll";
	mul.wide.s32 	%rd8, %r59, 4;
	add.s64 	%rd9, %rd2, %rd8;
	mul.wide.s32 	%rd10, %r58, 4;
	add.s64 	%rd11, %rd1, %rd10;
	ld.global.f32 	%f20, [%rd9];
	ld.global.f32 	%f21, [%rd11];
	fma.rn.f32 	%f22, %f20, %f21, %f117;
	ld.global.f32 	%f23, [%rd9+4];
	ld.global.f32 	%f24, [%rd11+4];
	fma.rn.f32 	%f25, %f23, %f24, %f22;
	ld.global.f32 	%f26, [%rd9+8];
	ld.global.f32 	%f27, [%rd11+8];
	fma.rn.f32 	%f28, %f26, %f27, %f25;
	ld.global.f32 	%f29, [%rd9+12];
	ld.global.f32 	%f30, [%rd11+12];
	fma.rn.f32 	%f31, %f29, %f30, %f28;
	ld.global.f32 	%f32, [%rd9+16];
	ld.global.f32 	%f33, [%rd11+16];
	fma.rn.f32 	%f34, %f32, %f33, %f31;
	ld.global.f32 	%f35, [%rd9+20];
	ld.global.f32 	%f36, [%rd11+20];
	fma.rn.f32 	%f37, %f35, %f36, %f34;
	ld.global.f32 	%f38, [%rd9+24];
	ld.global.f32 	%f39, [%rd11+24];
	fma.rn.f32 	%f40, %f38, %f39, %f37;
	ld.global.f32 	%f41, [%rd9+28];
	ld.global.f32 	%f42, [%rd11+28];
	fma.rn.f32 	%f43, %f41, %f42, %f40;
	ld.global.f32 	%f44, [%rd9+32];
	ld.global.f32 	%f45, [%rd11+32];
	fma.rn.f32 	%f46, %f44, %f45, %f43;
	ld.global.f32 	%f47, [%rd9+36];
	ld.global.f32 	%f48, [%rd11+36];
	fma.rn.f32 	%f49, %f47, %f48, %f46;
	ld.global.f32 	%f50, [%rd9+40];
	ld.global.f32 	%f51, [%rd11+40];
	fma.rn.f32 	%f52, %f50, %f51, %f49;
	ld.global.f32 	%f53, [%rd9+44];
	ld.global.f32 	%f54, [%rd11+44];
	fma.rn.f32 	%f55, %f53, %f54, %f52;
	ld.global.f32 	%f56, [%rd9+48];
	ld.global.f32 	%f57, [%rd11+48];
	fma.rn.f32 	%f58, %f56, %f57, %f55;
	ld.global.f32 	%f59, [%rd9+52];
	ld.global.f32 	%f60, [%rd11+52];
	fma.rn.f32 	%f61, %f59, %f60, %f58;
	ld.global.f32 	%f62, [%rd9+56];
	ld.global.f32 	%f63, [%rd11+56];
	fma.rn.f32 	%f64, %f62, %f63, %f61;
	ld.global.f32 	%f65, [%rd9+60];
	ld.global.f32 	%f66, [%rd11+60];
	fma.rn.f32 	%f117, %f65, %f66, %f64;
	add.s32 	%r60, %r60, 16;
	add.s32 	%r59, %r59, 16;
	add.s32 	%r58, %r58, 16;
	setp.ne.s32 	%p6, %r60, 0;
	mov.u32 	%r62, %r8;
	@%p6 bra 	$L__BB0_5;
$L__BB0_6:
	setp.eq.s32 	%p7, %r6, 0;
	@%p7 bra 	$L__BB0_16;
	add.s32 	%r45, %r6, -1;
	setp.lt.u32 	%p8, %r45, 7;
	@%p8 bra 	$L__BB0_9;
	add.s32 	%r46, %r12, %r62;
	mul.wide.s32 	%rd12, %r46, 4;
	add.s64 	%rd13, %rd2, %rd12;
	ld.global.f32 	%f68, [%rd13];
	add.s32 	%r47, %r62, %r13;
	mul.wide.s32 	%rd14, %r47, 4;
	add.s64 	%rd15, %rd1, %rd14;
	ld.global.f32 	%f69, [%rd15];
	fma.rn.f32 	%f70, %f68, %f69, %f117;
	ld.global.f32 	%f71, [%rd13+4];
	ld.global.f32 	%f72, [%rd15+4];
	fma.rn.f32 	%f73, %f71, %f72, %f70;
	ld.global.f32 	%f74, [%rd13+8];
	ld.global.f32 	%f75, [%rd15+8];
	fma.rn.f32 	%f76, %f74, %f75, %f73;
	ld.global.f32 	%f77, [%rd13+12];
	ld.global.f32 	%f78, [%rd15+12];
	fma.rn.f32 	%f79, %f77, %f78, %f76;
	ld.global.f32 	%f80, [%rd13+16];
	ld.global.f32 	%f81, [%rd15+16];
	fma.rn.f32 	%f82, %f80, %f81, %f79;
	ld.global.f32 	%f83, [%rd13+20];
	ld.global.f32 	%f84, [%rd15+20];
	fma.rn.f32 	%f85, %f83, %f84, %f82;
	ld.global.f32 	%f86, [%rd13+24];
	ld.global.f32 	%f87, [%rd15+24];
	fma.rn.f32 	%f88, %f86, %f87, %f85;
	ld.global.f32 	%f89, [%rd13+28];
	ld.global.f32 	%f90, [%rd15+28];
	fma.rn.f32 	%f117, %f89, %f90, %f88;
	add.s32 	%r62, %r62, 8;
$L__BB0_9:
	setp.eq.s32 	%p9, %r7, 0;
	@%p9 bra 	$L__BB0_16;
	add.s32 	%r48, %r7, -1;
	setp.lt.u32 	%p10, %r48, 3;
	@%p10 bra 	$L__BB0_12;
	add.s32 	%r49, %r12, %r62;
	mul.wide.s32 	%rd16, %r49, 4;
	add.s64 	%rd17, %rd2, %rd16;
	ld.global.f32 	%f92, [%rd17];
	add.s32 	%r50, %r62, %r13;
	mul.wide.s32 	%rd18, %r50, 4;
	add.s64 	%rd19, %rd1, %rd18;
	ld.global.f32 	%f93, [%rd19];
	fma.rn.f32 	%f94, %f92, %f93, %f117;
	ld.global.f32 	%f95, [%rd17+4];
	ld.global.f32 	%f96, [%rd19+4];
	fma.rn.f32 	%f97, %f95, %f96, %f94;
	ld.global.f32 	%f98, [%rd17+8];
	ld.global.f32 	%f99, [%rd19+8];
	fma.rn.f32 	%f100, %f98, %f99, %f97;
	ld.global.f32 	%f101, [%rd17+12];
	ld.global.f32 	%f102, [%rd19+12];
	fma.rn.f32 	%f117, %f101, %f102, %f100;
	add.s32 	%r62, %r62, 4;
$L__BB0_12:
	setp.eq.s32 	%p11, %r9, 0;
	@%p11 bra 	$L__BB0_16;
	setp.eq.s32 	%p12, %r9, 1;
	add.s32 	%r51, %r12, %r62;
	mul.wide.s32 	%rd20, %r51, 4;
	add.s64 	%rd3, %rd2, %rd20;
	ld.global.f32 	%f103, [%rd3];
	add.s32 	%r52, %r62, %r13;
	mul.wide.s32 	%rd21, %r52, 4;
	add.s64 	%rd4, %rd1, %rd21;
	ld.global.f32 	%f104, [%rd4];
	fma.rn.f32 	%f117, %f103, %f104, %f117;
	@%p12 bra 	$L__BB0_16;
	setp.eq.s32 	%p13, %r9, 2;
	ld.global.f32 	%f105, [%rd3+4];
	ld.global.f32 	%f106, [%rd4+4];
	fma.rn.f32 	%f117, %f105, %f106, %f117;
	@%p13 bra 	$L__BB0_16;
	ld.global.f32 	%f107, [%rd3+8];
	ld.global.f32 	%f108, [%rd4+8];
	fma.rn.f32 	%f117, %f107, %f108, %f117;
$L__BB0_16:
	add.s32 	%r57, %r57, 1;
	setp.ne.s32 	%p14, %r57, %r27;
	@%p14 bra 	$L__BB0_3;
$L__BB0_17:
	ld.param.u64 	%rd25, [_Z17convolve3d1kernelPfS_S_iii_param_2];
	mad.lo.s32 	%r53, %r3, %r39, %r3;
	add.s32 	%r54, %r53, %r1;
	mad.lo.s32 	%r55, %r54, %r39, %r54;
	add.s32 	%r56, %r55, %r35;
	cvta.to.global.u64 	%rd22, %rd25;
	mul.wide.s32 	%rd23, %r56, 4;
	add.s64 	%rd24, %rd22, %rd23;
	st.global.f32 	[%rd24], %f117;
$L__BB0_18:
	ret;

}
	// .globl	_Z17convolve3d2kernelPfS_S_iiii
.visible .entry _Z17convolve3d2kernelPfS_S_iiii(
	.param .u64 .ptr .align 1 _Z17convolve3d2kernelPfS_S_iiii_param_0,
	.param .u64 .ptr .align 1 _Z17convolve3d2kernelPfS_S_iiii_param_1,
	.param .u64 .ptr .align 1 _Z17convolve3d2kernelPfS_S_iiii_param_2,
	.param .u32 _Z17convolve3d2kernelPfS_S_iiii_param_3,
	.param .u32 _Z17convolve3d2kernelPfS_S_iiii_param_4,
	.param .u32 _Z17convolve3d2kernelPfS_S_iiii_param_5,
	.param .u32 _Z17convolve3d2kernelPfS_S_iiii_param_6
)
{
	.reg .pred 	%p<15>;
	.reg .b32 	%r<69>;
	.reg .b32 	%f<120>;
	.reg .b64 	%rd<26>;

	ld.param.u64 	%rd6, [_Z17convolve3d2kernelPfS_S_iiii_param_0];
	ld.param.u64 	%rd7, [_Z17convolve3d2kernelPfS_S_iiii_param_1];
	ld.param.u32 	%r28, [_Z17convolve3d2kernelPfS_S_iiii_param_3];
	ld.param.u32 	%r29, [_Z17convolve3d2kernelPfS_S_iiii_param_4];
	ld.param.u32 	%r30, [_Z17convolve3d2kernelPfS_S_iiii_param_5];
	ld.param.u32 	%r31, [_Z17convolve3d2kernelPfS_S_iiii_param_6];
	cvta.to.global.u64 	%rd1, %rd7;
	cvta.to.global.u64 	%rd2, %rd6;
	mov.u32 	%r32, %ctaid.x;
	mov.u32 	%r33, %ntid.x;
	mov.u32 	%r34, %tid.x;
	mad.lo.s32 	%r1, %r32, %r33, %r34;
	mov.u32 	%r35, %ctaid.y;
	mov.u32 	%r36, %ntid.y;
	mov.u32 	%r37, %tid.y;
	mad.lo.s32 	%r38, %r35, %r36, %r37;
	mov.u32 	%r39, %ctaid.z;
	mov.u32 	%r40, %ntid.z;
	mov.u32 	%r41, %tid.z;
	mad.lo.s32 	%r3, %r39, %r40, %r41;
	sub.s32 	%r42, %r28, %r29;
	div.s32 	%r5, %r3, %r30;
	max.s32 	%r43, %r1, %r38;
	setp.gt.s32 	%p1, %r43, %r42;
	setp.ge.s32 	%p2, %r5, %r31;
	or.pred  	%p3, %p1, %p2;
	@%p3 bra 	$L__BB1_18;
	setp.lt.s32 	%p4, %r29, 1;
	mov.f32 	%f118, 0f00000000;
	@%p4 bra 	$L__BB1_17;
	rem.s32 	%r45, %r3, %r30;
	mad.lo.s32 	%r6, %r45, %r28, %r1;
	mad.lo.s32 	%r46, %r5, %r30, %r45;
	mul.lo.s32 	%r7, %r46, %r29;
	and.b32  	%r8, %r29, 15;
	and.b32  	%r9, %r29, 7;
	and.b32  	%r10, %r29, 2147483632;
	and.b32  	%r11, %r29, 3;
	neg.s32 	%r12, %r10;
	mov.f32 	%f118, 0f00000000;
	mov.b32 	%r62, 0;
$L__BB1_3:
	setp.lt.u32 	%p5, %r29, 16;
	add.s32 	%r48, %r6, %r62;
	mad.lo.s32 	%r14, %r48, %r28, %r38;
	add.s32 	%r49, %r7, %r62;
	mul.lo.s32 	%r15, %r49, %r29;
	mov.b32 	%r67, 0;
	@%p5 bra 	$L__BB1_6;
	mov.u32 	%r63, %r15;
	mov.u32 	%r64, %r14;
	mov.u32 	%r65, %r12;
$L__BB1_5:
	.pragma "nounroll";
	mul.wide.s32 	%rd8, %r64, 4;
	add.s64 	%rd9, %rd2, %rd8;
	mul.wide.s32 	%rd10, %r63, 4;
	add.s64 	%rd11, %rd1, %rd10;
	ld.global.f32 	%f20, [%rd9];
	ld.global.f32 	%f21, [%rd11];
	fma.rn.f32 	%f22, %f20, %f21, %f118;
	ld.global.f32 	%f23, [%rd9+4];
	ld.global.f32 	%f24, [%rd11+4];
	fma.rn.f32 	%f25, %f23, %f24, %f22;
	ld.global.f32 	%f26, [%rd9+8];
	ld.global.f32 	%f27, [%rd11+8];
	fma.rn.f32 	%f28, %f26, %f27, %f25;
	ld.global.f32 	%f29, [%rd9+12];
	ld.global.f32 	%f30, [%rd11+12];
	fma.rn.f32 	%f31, %f29, %f30, %f28;
	ld.global.f32 	%f32, [%rd9+16];
	ld.global.f32 	%f33, [%rd11+16];
	fma.rn.f32 	%f34, %f32, %f33, %f31;
	ld.global.f32 	%f35, [%rd9+20];
	ld.global.f32 	%f36, [%rd11+20];
	fma.rn.f32 	%f37, %f35, %f36, %f34;
	ld.global.f32 	%f38, [%rd9+24];
	ld.global.f32 	%f39, [%rd11+24];
	fma.rn.f32 	%f40, %f38, %f39, %f37;
	ld.global.f32 	%f41, [%rd9+28];
	ld.global.f32 	%f42, [%rd11+28];
	fma.rn.f32 	%f43, %f41, %f42, %f40;
	ld.global.f32 	%f44, [%rd9+32];
	ld.global.f32 	%f45, [%rd11+32];
	fma.rn.f32 	%f46, %f44, %f45, %f43;
	ld.global.f32 	%f47, [%rd9+36];
	ld.global.f32 	%f48, [%rd11+36];
	fma.rn.f32 	%f49, %f47, %f48, %f46;
	ld.global.f32 	%f50, [%rd9+40];
	ld.global.f32 	%f51, [%rd11+40];
	fma.rn.f32 	%f52, %f50, %f51, %f49;
	ld.global.f32 	%f53, [%rd9+44];
	ld.global.f32 	%f54, [%rd11+44];
	fma.rn.f32 	%f55, %f53, %f54, %f52;
	ld.global.f32 	%f56, [%rd9+48];
	ld.global.f32 	%f57, [%rd11+48];
	fma.rn.f32 	%f58, %f56, %f57, %f55;
	ld.global.f32 	%f59, [%rd9+52];
	ld.global.f32 	%f60, [%rd11+52];
	fma.rn.f32 	%f61, %f59, %f60, %f58;
	ld.global.f32 	%f62, [%rd9+56];
	ld.global.f32 	%f63, [%rd11+56];
	fma.rn.f32 	%f64, %f62, %f63, %f61;
	ld.global.f32 	%f65, [%rd9+60];
	ld.global.f32 	%f66, [%rd11+60];
	fma.rn.f32 	%f118, %f65, %f66, %f64;
	add.s32 	%r65, %r65, 16;
	add.s32 	%r64, %r64, 16;
	add.s32 	%r63, %r63, 16;
	setp.ne.s32 	%p6, %r65, 0;
	mov.u32 	%r67, %r10;
	@%p6 bra 	$L__BB1_5;
$L__BB1_6:
	setp.eq.s32 	%p7, %r8, 0;
	@%p7 bra 	$L__BB1_16;
	add.s32 	%r50, %r8, -1;
	setp.lt.u32 	%p8, %r50, 7;
	@%p8 bra 	$L__BB1_9;
	add.s32 	%r51, %r14, %r67;
	mul.wide.s32 	%rd12, %r51, 4;
	add.s64 	%rd13, %rd2, %rd12;
	ld.global.f32 	%f68, [%rd13];
	add.s32 	%r52, %r67, %r15;
	mul.wide.s32 	%rd14, %r52, 4;
	add.s64 	%rd15, %rd1, %rd14;
	ld.global.f32 	%f69, [%rd15];
	fma.rn.f32 	%f70, %f68, %f69, %f118;
	ld.global.f32 	%f71, [%rd13+4];
	ld.global.f32 	%f72, [%rd15+4];
	fma.rn.f32 	%f73, %f71, %f72, %f70;
	ld.global.f32 	%f74, [%rd13+8];
	ld.global.f32 	%f75, [%rd15+8];
	fma.rn.f32 	%f76, %f74, %f75, %f73;
	ld.global.f32 	%f77, [%rd13+12];
	ld.global.f32 	%f78, [%rd15+12];
	fma.rn.f32 	%f79, %f77, %f78, %f76;
	ld.global.f32 	%f80, [%rd13+16];
	ld.global.f32 	%f81, [%rd15+16];
	fma.rn.f32 	%f82, %f80, %f81, %f79;
	ld.global.f32 	%f83, [%rd13+20];
	ld.global.f32 	%f84, [%rd15+20];
	fma.rn.f32 	%f85, %f83, %f84, %f82;
	ld.global.f32 	%f86, [%rd13+24];
	ld.global.f32 	%f87, [%rd15+24];
	fma.rn.f32 	%f88, %f86, %f87, %f85;
	ld.global.f32 	%f89, [%rd13+28];
	ld.global.f32 	%f90, [%rd15+28];
	fma.rn.f32 	%f118, %f89, %f90, %f88;
	add.s32 	%r67, %r67, 8;
$L__BB1_9:
	setp.eq.s32 	%p9, %r9, 0;
	@%p9 bra 	$L__BB1_16;
	add.s32 	%r53, %r9, -1;
	setp.lt.u32 	%p10, %r53, 3;
	@%p10 bra 	$L__BB1_12;
	add.s32 	%r54, %r14, %r67;
	mul.wide.s32 	%rd16, %r54, 4;
	add.s64 	%rd17, %rd2, %rd16;
	ld.global.f32 	%f92, [%rd17];
	add.s32 	%r55, %r67, %r15;
	mul.wide.s32 	%rd18, %r55, 4;
	add.s64 	%rd19, %rd1, %rd18;
	ld.global.f32 	%f93, [%rd19];
	fma.rn.f32 	%f94, %f92, %f93, %f118;
	ld.global.f32 	%f95, [%rd17+4];
	ld.global.f32 	%f96, [%rd19+4];
	fma.rn.f32 	%f97, %f95, %f96, %f94;
	ld.global.f32 	%f98, [%rd17+8];
	ld.global.f32 	%f99, [%rd19+8];
	fma.rn.f32 	%f100, %f98, %f99, %f97;
	ld.global.f32 	%f101, [%rd17+12];
	ld.global.f32 	%f102, [%rd19+12];
	fma.rn.f32 	%f118, %f101, %f102, %f100;
	add.s32 	%r67, %r67, 4;
$L__BB1_12:
	setp.eq.s32 	%p11, %r11, 0;
	@%p11 bra 	$L__BB1_16;
	setp.eq.s32 	%p12, %r11, 1;
	add.s32 	%r56, %r14, %r67;
	mul.wide.s32 	%rd20, %r56, 4;
	add.s64 	%rd3, %rd2, %rd20;
	ld.global.f32 	%f103, [%rd3];
	add.s32 	%r57, %r67, %r15;
	mul.wide.s32 	%rd21, %r57, 4;
	add.s64 	%rd4, %rd1, %rd21;
	ld.global.f32 	%f104, [%rd4];
	fma.rn.f32 	%f118, %f103, %f104, %f118;
	@%p12 bra 	$L__BB1_16;
	setp.eq.s32 	%p13, %r11, 2;
	ld.global.f32 	%f105, [%rd3+4];
	ld.global.f32 	%f106, [%rd4+4];
	fma.rn.f32 	%f118, %f105, %f106, %f118;
	@%p13 bra 	$L__BB1_16;
	ld.global.f32 	%f107, [%rd3+8];
	ld.global.f32 	%f108, [%rd4+8];
	fma.rn.f32 	%f118, %f107, %f108, %f118;
$L__BB1_16:
	add.s32 	%r62, %r62, 1;
	setp.ne.s32 	%p14, %r62, %r29;
	@%p14 bra 	$L__BB1_3;
$L__BB1_17:
	ld.param.u64 	%rd25, [_Z17convolve3d2kernelPfS_S_iiii_param_2];
	mad.lo.s32 	%r58, %r5, %r42, %r5;
	add.s32 	%r59, %r58, %r1;
	mad.lo.s32 	%r60, %r59, %r42, %r59;
	add.s32 	%r61, %r60, %r38;
	cvta.to.global.u64 	%rd22, %rd25;
	mul.wide.s32 	%rd23, %r61, 4;
	add.s64 	%rd24, %rd22, %rd23;
	atom.global.add.f32 	%f109, [%rd24], %f118;
$L__BB1_18:
	ret;

}
	// .globl	_Z12pool3dkernelPfS_iii
.visible .entry _Z12pool3dkernelPfS_iii(
	.param .u64 .ptr .align 1 _Z12pool3dkernelPfS_iii_param_0,
	.param .u64 .ptr .align 1 _Z12pool3dkernelPfS_iii_param_1,
	.param .u32 _Z12pool3dkernelPfS_iii_param_2,
	.param .u32 _Z12pool3dkernelPfS_iii_param_3,
	.param .u32 _Z12pool3dkernelPfS_iii_param_4
)
{
	.reg .pred 	%p<15>;
	.reg .b32 	%r<56>;
	.reg .b32 	%f<88>;
	.reg .b64 	%rd<16>;

	ld.param.u64 	%rd5, [_Z12pool3dkernelPfS_iii_param_0];
	ld.param.u64 	%rd4, [_Z12pool3dkernelPfS_iii_param_1];
	ld.param.u32 	%r26, [_Z12pool3dkernelPfS_iii_param_2];
	ld.param.u32 	%r27, [_Z12pool3dkernelPfS_iii_param_3];
	ld.param.u32 	%r28, [_Z12pool3dkernelPfS_iii_param_4];
	cvta.to.global.u64 	%rd1, %rd5;
	mov.u32 	%r29, %ctaid.x;
	mov.u32 	%r30, %ntid.x;
	mov.u32 	%r31, %tid.x;
	mad.lo.s32 	%r1, %r29, %r30, %r31;
	mov.u32 	%r32, %ctaid.y;
	mov.u32 	%r33, %ntid.y;
	mov.u32 	%r34, %tid.y;
	mad.lo.s32 	%r35, %r32, %r33, %r34;
	mov.u32 	%r36, %ctaid.z;
	mov.u32 	%r37, %ntid.z;
	mov.u32 	%r38, %tid.z;
	mad.lo.s32 	%r3, %r36, %r37, %r38;
	div.s32 	%r39, %r26, %r27;
	max.s32 	%r40, %r1, %r35;
	setp.ge.s32 	%p1, %r40, %r39;
	setp.ge.s32 	%p2, %r3, %r28;
	or.pred  	%p3, %p2, %p1;
	@%p3 bra 	$L__BB2_18;
	setp.lt.s32 	%p4, %r27, 1;
	mov.f32 	%f86, 0fFF7FFFFF;
	@%p4 bra 	$L__BB2_17;
	mul.lo.s32 	%r42, %r27, %r1;
	mul.lo.s32 	%r5, %r27, %r35;
	mad.lo.s32 	%r6, %r26, %r3, %r42;
	and.b32  	%r7, %r27, 15;
	add.s32 	%r8, %r7, -1;
	and.b32  	%r9, %r27, 7;
	add.s32 	%r10, %r9, -1;
	and.b32  	%r11, %r27, 2147483632;
	and.b32  	%r12, %r27, 3;
	neg.s32 	%r13, %r11;
	add.s64 	%rd2, %rd1, 32;
	mov.f32 	%f86, 0fFF7FFFFF;
	mov.b32 	%r50, 0;
$L__BB2_3:
	setp.lt.u32 	%p5, %r27, 16;
	add.s32 	%r44, %r6, %r50;
	mad.lo.s32 	%r15, %r44, %r26, %r5;
	mov.b32 	%r54, 0;
	@%p5 bra 	$L__BB2_6;
	mov.u32 	%r51, %r15;
	mov.u32 	%r52, %r13;
$L__BB2_5:
	.pragma "nounroll";
	mul.wide.s32 	%rd6, %r51, 4;
	add.s64 	%rd7, %rd2, %rd6;
	ld.global.f32 	%f20, [%rd7+-32];
	max.f32 	%f21, %f86, %f20;
	ld.global.f32 	%f22, [%rd7+-28];
	max.f32 	%f23, %f21, %f22;
	ld.global.f32 	%f24, [%rd7+-24];
	max.f32 	%f25, %f23, %f24;
	ld.global.f32 	%f26, [%rd7+-20];
	max.f32 	%f27, %f25, %f26;
	ld.global.f32 	%f28, [%rd7+-16];
	max.f32 	%f29, %f27, %f28;
	ld.global.f32 	%f30, [%rd7+-12];
	max.f32 	%f31, %f29, %f30;
	ld.global.f32 	%f32, [%rd7+-8];
	max.f32 	%f33, %f31, %f32;
	ld.global.f32 	%f34, [%rd7+-4];
	max.f32 	%f35, %f33, %f34;
	ld.global.f32 	%f36, [%rd7];
	max.f32 	%f37, %f35, %f36;
	ld.global.f32 	%f38, [%rd7+4];
	max.f32 	%f39, %f37, %f38;
	ld.global.f32 	%f40, [%rd7+8];
	max.f32 	%f41, %f39, %f40;
	ld.global.f32 	%f42, [%rd7+12];
	max.f32 	%f43, %f41, %f42;
	ld.global.f32 	%f44, [%rd7+16];
	max.f32 	%f45, %f43, %f44;
	ld.global.f32 	%f46, [%rd7+20];
	max.f32 	%f47, %f45, %f46;
	ld.global.f32 	%f48, [%rd7+24];
	max.f32 	%f49, %f47, %f48;
	ld.global.f32 	%f50, [%rd7+28];
	max.f32 	%f86, %f49, %f50;
	add.s32 	%r52, %r52, 16;
	add.s32 	%r51, %r51, 16;
	setp.ne.s32 	%p6, %r52, 0;
	mov.u32 	%r54, %r11;
	@%p6 bra 	$L__BB2_5;
$L__BB2_6:
	setp.eq.s32 	%p7, %r7, 0;
	@%p7 bra 	$L__BB2_16;
	setp.lt.u32 	%p8, %r8, 7;
	@%p8 bra 	$L__BB2_9;
	add.s32 	%r45, %r15, %r54;
	mul.wide.s32 	%rd8, %r45, 4;
	add.s64 	%rd9, %rd1, %rd8;
	ld.global.f32 	%f52, [%rd9];
	max.f32 	%f53, %f86, %f52;
	ld.global.f32 	%f54, [%rd9+4];
	max.f32 	%f55, %f53, %f54;
	ld.global.f32 	%f56, [%rd9+8];
	max.f32 	%f57, %f55, %f56;
	ld.global.f32 	%f58, [%rd9+12];
	max.f32 	%f59, %f57, %f58;
	ld.global.f32 	%f60, [%rd9+16];
	max.f32 	%f61, %f59, %f60;
	ld.global.f32 	%f62, [%rd9+20];
	max.f32 	%f63, %f61, %f62;
	ld.global.f32 	%f64, [%rd9+24];
	max.f32 	%f65, %f63, %f64;
	ld.global.f32 	%f66, [%rd9+28];
	max.f32 	%f86, %f65, %f66;
	add.s32 	%r54, %r54, 8;
$L__BB2_9:
	setp.eq.s32 	%p9, %r9, 0;
	@%p9 bra 	$L__BB2_16;
	setp.lt.u32 	%p10, %r10, 3;
	@%p10 bra 	$L__BB2_12;
	add.s32 	%r46, %r15, %r54;
	mul.wide.s32 	%rd10, %r46, 4;
	add.s64 	%rd11, %rd1, %rd10;
	ld.global.f32 	%f68, [%rd11];
	max.f32 	%f69, %f86, %f68;
	ld.global.f32 	%f70, [%rd11+4];
	max.f32 	%f71, %f69, %f70;
	ld.global.f32 	%f72, [%rd11+8];
	max.f32 	%f73, %f71, %f72;
	ld.global.f32 	%f74, [%rd11+12];
	max.f32 	%f86, %f73, %f74;
	add.s32 	%r54, %r54, 4;
$L__BB2_12:
	setp.eq.s32 	%p11, %r12, 0;
	@%p11 bra 	$L__BB2_16;
	setp.eq.s32 	%p12, %r12, 1;
	add.s32 	%r47, %r15, %r54;
	mul.wide.s32 	%rd12, %r47, 4;
	add.s64 	%rd3, %rd1, %rd12;
	ld.global.f32 	%f75, [%rd3];
	max.f32 	%f86, %f86, %f75;
	@%p12 bra 	$L__BB2_16;
	setp.eq.s32 	%p13, %r12, 2;
	ld.global.f32 	%f76, [%rd3+4];
	max.f32 	%f86, %f86, %f76;
	@%p13 bra 	$L__BB2_16;
	ld.global.f32 	%f77, [%rd3+8];
	max.f32 	%f86, %f86, %f77;
$L__BB2_16:
	add.s32 	%r50, %r50, 1;
	setp.ne.s32 	%p14, %r50, %r27;
	@%p14 bra 	$L__BB2_3;
$L__BB2_17:
	mad.lo.s32 	%r48, %r39, %r3, %r1;
	mad.lo.s32 	%r49, %r48, %r39, %r35;
	cvta.to.global.u64 	%rd13, %rd4;
	mul.wide.s32 	%rd14, %r49, 4;
	add.s64 	%rd15, %rd13, %rd14;
	st.global.f32 	[%rd15], %f86;
$L__BB2_18:
	ret;

}


// ===== COMPILED SASS (sm_100) =====

	.target	sm_100

	.elftype	@"ET_EXEC"


//--------------------- .note.nv.tkinfo           --------------------------
	.section	.note.nv.tkinfo,"",@"SHT_NOTE"
	.sectionflags	@"SHF_NOTE_NV_TKINFO"
	.tkinfo
        /*0018*/ 	.word	0x00000002
        /*0030*/ 	.string	""
        /*0030*/ 	.string	"ptxas"
        /*0030*/ 	.string	"Cuda compilation tools, release 13.0, V13.0.88"
        /*0030*/ 	.string	"Build cuda_13.0.r13.0/compiler.36424714_0"
        /*0030*/ 	.string	"-arch sm_100 -m 64 "



//--------------------- .note.nv.cuinfo           --------------------------
	.section	.note.nv.cuinfo,"",@"SHT_NOTE"
	.sectionflags	@"SHF_NOTE_NV_CUINFO"
        /*0018*/ 	.short	0x0002
        /*001a*/ 	.short	0x0064
        /*001c*/ 	.short	0x0082
	.zero		2


//--------------------- .nv.info                  --------------------------
	.section	.nv.info,"",@"SHT_CUDA_INFO"
	.align	4


	//----- nvinfo : EIATTR_REGCOUNT
	.align		4
        /*0000*/ 	.byte	0x04, 0x2f
        /*0002*/ 	.short	(.L_1 - .L_0)
	.align		4
.L_0:
        /*0004*/ 	.word	index@(_Z17convolve3d1kernelPfS_S_iii)
        /*0008*/ 	.word	0x00000020


	//----- nvinfo : EIATTR_FRAME_SIZE
	.align		4
.L_1:
        /*000c*/ 	.byte	0x04, 0x11
        /*000e*/ 	.short	(.L_3 - .L_2)
	.align		4
.L_2:
        /*0010*/ 	.word	index@(_Z17convolve3d1kernelPfS_S_iii)
        /*0014*/ 	.word	0x00000000


	//----- nvinfo : EIATTR_REGCOUNT
	.align		4
.L_3:
        /*0018*/ 	.byte	0x04, 0x2f
        /*001a*/ 	.short	(.L_5 - .L_4)
	.align		4
.L_4:
        /*001c*/ 	.word	index@(_Z17convolve3d2kernelPfS_S_iiii)
        /*0020*/ 	.word	0x00000020


	//----- nvinfo : EIATTR_FRAME_SIZE
	.align		4
.L_5:
        /*0024*/ 	.byte	0x04, 0x11
        /*0026*/ 	.short	(.L_7 - .L_6)
	.align		4
.L_6:
        /*0028*/ 	.word	index@(_Z17convolve3d2kernelPfS_S_iiii)
        /*002c*/ 	.word	0x00000000


	//----- nvinfo : EIATTR_REGCOUNT
	.align		4
.L_7:
        /*0030*/ 	.byte	0x04, 0x2f
        /*0032*/ 	.short	(.L_9 - .L_8)
	.align		4
.L_8:
        /*0034*/ 	.word	index@(_Z12pool3dkernelPfS_iii)
        /*0038*/ 	.word	0x0000001e


	//----- nvinfo : EIATTR_FRAME_SIZE
	.align		4
.L_9:
        /*003c*/ 	.byte	0x04, 0x11
        /*003e*/ 	.short	(.L_11 - .L_10)
	.align		4
.L_10:
        /*0040*/ 	.word	index@(_Z12pool3dkernelPfS_iii)
        /*0044*/ 	.word	0x00000000


	//----- nvinfo : EIATTR_MIN_STACK_SIZE
	.align		4
.L_11:
        /*0048*/ 	.byte	0x04, 0x12
        /*004a*/ 	.short	(.L_13 - .L_12)
	.align		4
.L_12:
        /*004c*/ 	.word	index@(_Z12pool3dkernelPfS_iii)
        /*0050*/ 	.word	0x00000000


	//----- nvinfo : EIATTR_MIN_STACK_SIZE
	.align		4
.L_13:
        /*0054*/ 	.byte	0x04, 0x12
        /*0056*/ 	.short	(.L_15 - .L_14)
	.align		4
.L_14:
        /*0058*/ 	.word	index@(_Z17convolve3d2kernelPfS_S_iiii)
        /*005c*/ 	.word	0x00000000


	//----- nvinfo : EIATTR_MIN_STACK_SIZE
	.align		4
.L_15:
        /*0060*/ 	.byte	0x04, 0x12
        /*0062*/ 	.short	(.L_17 - .L_16)
	.align		4
.L_16:
        /*0064*/ 	.word	index@(_Z17convolve3d1kernelPfS_S_iii)
        /*0068*/ 	.word	0x00000000
.L_17:


//--------------------- .nv.compat                --------------------------
	.section	.nv.compat,"",@"SHT_CUDA_COMPAT_INFO"
	.align	4
        /*0000*/ 	.byte	0x02, 0x09, 0x00, 0x00, 0x02, 0x02, 0x01, 0x00, 0x02, 0x05, 0x05, 0x00, 0x03, 0x07, 0x01, 0x01
        /*0010*/ 	.byte	0x02, 0x03, 0x00, 0x00, 0x02, 0x06, 0x01, 0x00, 0x04, 0x0b, 0x08, 0x00, 0x09, 0x00, 0x00, 0x00
        /*0020*/ 	.byte	0x00, 0x00, 0x00, 0x00


//--------------------- .nv.info._Z12pool3dkernelPfS_iii --------------------------
	.section	.nv.info._Z12pool3dkernelPfS_iii,"",@"SHT_CUDA_INFO"
	.sectionflags	@""
	.align	4


	//----- nvinfo : EIATTR_CUDA_API_VERSION
	.align		4
        /*0000*/ 	.byte	0x04, 0x37
        /*0002*/ 	.short	(.L_19 - .L_18)
.L_18:
        /*0004*/ 	.word	0x00000082


	//----- nvinfo : EIATTR_KPARAM_INFO
	.align		4
.L_19:
        /*0008*/ 	.byte	0x04, 0x17
        /*000a*/ 	.short	(.L_21 - .L_20)
.L_20:
        /*000c*/ 	.word	0x00000000
        /*0010*/ 	.short	0x0004
        /*0012*/ 	.short	0x0018
        /*0014*/ 	.byte	0x00, 0xf0, 0x11, 0x00


	//----- nvinfo : EIATTR_KPARAM_INFO
	.align		4
.L_21:
        /*0018*/ 	.byte	0x04, 0x17
        /*001a*/ 	.short	(.L_23 - .L_22)
.L_22:
        /*001c*/ 	.word	0x00000000
        /*0020*/ 	.short	0x0003
        /*0022*/ 	.short	0x0014
        /*0024*/ 	.byte	0x00, 0xf0, 0x11, 0x00


	//----- nvinfo : EIATTR_KPARAM_INFO
	.align		4
.L_23:
        /*0028*/ 	.byte	0x04, 0x17
        /*002a*/ 	.short	(.L_25 - .L_24)
.L_24:
        /*002c*/ 	.word	0x00000000
        /*0030*/ 	.short	0x0002
        /*0032*/ 	.short	0x0010
        /*0034*/ 	.byte	0x00, 0xf0, 0x11, 0x00


	//----- nvinfo : EIATTR_KPARAM_INFO
	.align		4
.L_25:
        /*0038*/ 	.byte	0x04, 0x17
        /*003a*/ 	.short	(.L_27 - .L_26)
.L_26:
        /*003c*/ 	.word	0x00000000
        /*0040*/ 	.short	0x0001
        /*0042*/ 	.short	0x0008
        /*0044*/ 	.byte	0x00, 0xf5, 0x21, 0x00


	//----- nvinfo : EIATTR_KPARAM_INFO
	.align		4
.L_27:
        /*0048*/ 	.byte	0x04, 0x17
        /*004a*/ 	.short	(.L_29 - .L_28)
.L_28:
        /*004c*/ 	.word	0x00000000
        /*0050*/ 	.short	0x0000
        /*0052*/ 	.short	0x0000
        /*0054*/ 	.byte	0x00, 0xf5, 0x21, 0x00


	//----- nvinfo : EIATTR_SPARSE_MMA_MASK
	.align		4
.L_29:
        /*0058*/ 	.byte	0x03, 0x50
        /*005a*/ 	.short	0x0000


	//----- nvinfo : EIATTR_MAXREG_COUNT
	.align		4
        /*005c*/ 	.byte	0x03, 0x1b
        /*005e*/ 	.short	0x00ff


	//----- nvinfo : EIATTR_MERCURY_ISA_VERSION
	.align		4
        /*0060*/ 	.byte	0x03, 0x5f
        /*0062*/ 	.short	0x0101


	//----- nvinfo : EIATTR_VRC_CTA_INIT_COUNT
	.align		4
        /*0064*/ 	.byte	0x02, 0x4a
	.zero		1
	.zero		1


	//----- nvinfo : EIATTR_EXIT_INSTR_OFFSETS
	.align		4
        /*0068*/ 	.byte	0x04, 0x1c
        /*006a*/ 	.short	(.L_31 - .L_30)


	//   ....[0]....
.L_30:
        /*006c*/ 	.word	0x00000290


	//   ....[1]....
        /*0070*/ 	.word	0x000009d0


	//----- nvinfo : EIATTR_CBANK_PARAM_SIZE
	.align		4
.L_31:
        /*0074*/ 	.byte	0x03, 0x19
        /*0076*/ 	.short	0x001c


	//----- nvinfo : EIATTR_PARAM_CBANK
	.align		4
        /*0078*/ 	.byte	0x04, 0x0a
        /*007a*/ 	.short	(.L_33 - .L_32)
	.align		4
.L_32:
        /*007c*/ 	.word	index@(.nv.constant0._Z12pool3dkernelPfS_iii)
        /*0080*/ 	.short	0x0380
        /*0082*/ 	.short	0x001c


	//----- nvinfo : EIATTR_SW_WAR
	.align		4
.L_33:
        /*0084*/ 	.byte	0x04, 0x36
        /*0086*/ 	.short	(.L_35 - .L_34)
.L_34:
        /*0088*/ 	.word	0x00000008
.L_35:


//--------------------- .nv.info._Z17convolve3d2kernelPfS_S_iiii --------------------------
	.section	.nv.info._Z17convolve3d2kernelPfS_S_iiii,"",@"SHT_CUDA_INFO"
	.sectionflags	@""
	.align	4


	//----- nvinfo : EIATTR_CUDA_API_VERSION
	.align		4
        /*0000*/ 	.byte	0x04, 0x37
        /*0002*/ 	.short	(.L_37 - .L_36)
.L_36:
        /*0004*/ 	.word	0x00000082


	//----- nvinfo : EIATTR_KPARAM_INFO
	.align		4
.L_37:
        /*0008*/ 	.byte	0x04, 0x17
        /*000a*/ 	.short	(.L_39 - .L_38)
.L_38:
        /*000c*/ 	.word	0x00000000
        /*0010*/ 	.short	0x0006
        /*0012*/ 	.short	0x0024
        /*0014*/ 	.byte	0x00, 0xf0, 0x11, 0x00


	//----- nvinfo : EIATTR_KPARAM_INFO
	.align		4
.L_39:
        /*0018*/ 	.byte	0x04, 0x17
        /*001a*/ 	.short	(.L_41 - .L_40)
.L_40:
        /*001c*/ 	.word	0x00000000
        /*0020*/ 	.short	0x0005
        /*0022*/ 	.short	0x0020
        /*0024*/ 	.byte	0x00, 0xf0, 0x11, 0x00


	//----- nvinfo : EIATTR_KPARAM_INFO
	.align		4
.L_41:
        /*0028*/ 	.byte	0x04, 0x17
        /*002a*/ 	.short	(.L_43 - .L_42)
.L_42:
        /*002c*/ 	.word	0x00000000
        /*0030*/ 	.short	0x0004
        /*0032*/ 	.short	0x001c
        /*0034*/ 	.byte	0x00, 0xf0, 0x11, 0x00


	//----- nvinfo : EIATTR_KPARAM_INFO
	.align		4
.L_43:
        /*0038*/ 	.byte	0x04, 0x17
        /*003a*/ 	.short	(.L_45 - .L_44)
.L_44:
        /*003c*/ 	.word	0x00000000
        /*0040*/ 	.short	0x0003
        /*0042*/ 	.short	0x0018
        /*0044*/ 	.byte	0x00, 0xf0, 0x11, 0x00


	//----- nvinfo : EIATTR_KPARAM_INFO
	.align		4
.L_45:
        /*0048*/ 	.byte	0x04, 0x17
        /*004a*/ 	.short	(.L_47 - .L_46)
.L_46:
        /*004c*/ 	.word	0x00000000
        /*0050*/ 	.short	0x0002
        /*0052*/ 	.short	0x0010
        /*0054*/ 	.byte	0x00, 0xf5, 0x21, 0x00


	//----- nvinfo : EIATTR_KPARAM_INFO
	.align		4
.L_47:
        /*0058*/ 	.byte	0x04, 0x17
        /*005a*/ 	.short	(.L_49 - .L_48)
.L_48:
        /*005c*/ 	.word	0x00000000
        /*0060*/ 	.short	0x0001
        /*0062*/ 	.short	0x0008
        /*0064*/ 	.byte	0x00, 0xf5, 0x21, 0x00


	//----- nvinfo : EIATTR_KPARAM_INFO
	.align		4
.L_49:
        /*0068*/ 	.byte	0x04, 0x17
        /*006a*/ 	.short	(.L_51 - .L_50)
.L_50:
        /*006c*/ 	.word	0x00000000
        /*0070*/ 	.short	0x0000
        /*0072*/ 	.short	0x0000
        /*0074*/ 	.byte	0x00, 0xf5, 0x21, 0x00


	//----- nvinfo : EIATTR_SPARSE_MMA_MASK
	.align		4
.L_51:
        /*0078*/ 	.byte	0x03, 0x50
        /*007a*/ 	.short	0x0000


	//----- nvinfo : EIATTR_MAXREG_COUNT
	.align		4
        /*007c*/ 	.byte	0x03, 0x1b
        /*007e*/ 	.short	0x00ff


	//----- nvinfo : EIATTR_MERCURY_ISA_VERSION
	.align		4
        /*0080*/ 	.byte	0x03, 0x5f
        /*0082*/ 	.short	0x0101


	//----- nvinfo : EIATTR_VRC_CTA_INIT_COUNT
	.align		4
        /*0084*/ 	.byte	0x02, 0x4a
	.zero		1
	.zero		1


	//----- nvinfo : EIATTR_EXIT_INSTR_OFFSETS
	.align		4
        /*0088*/ 	.byte	0x04, 0x1c
        /*008a*/ 	.short	(.L_53 - .L_52)


	//   ....[0]....
.L_52:
        /*008c*/ 	.word	0x000002e0


	//   ....[1]....
        /*0090*/ 	.word	0x00000e10


	//----- nvinfo : EIATTR_CBANK_PARAM_SIZE
	.align		4
.L_53:
        /*0094*/ 	.byte	0x03, 0x19
        /*0096*/ 	.short	0x0028


	//----- nvinfo : EIATTR_PARAM_CBANK
	.align		4
        /*0098*/ 	.byte	0x04, 0x0a
        /*009a*/ 	.short	(.L_55 - .L_54)
	.align		4
.L_54:
        /*009c*/ 	.word	index@(.nv.constant0._Z17convolve3d2kernelPfS_S_iiii)
        /*00a0*/ 	.short	0x0380
        /*00a2*/ 	.short	0x0028


	//----- nvinfo : EIATTR_SW_WAR
	.align		4
.L_55:
        /*00a4*/ 	.byte	0x04, 0x36
        /*00a6*/ 	.short	(.L_57 - .L_56)
.L_56:
        /*00a8*/ 	.word	0x00000008
.L_57:


//--------------------- .nv.info._Z17convolve3d1kernelPfS_S_iii --------------------------
	.section	.nv.info._Z17convolve3d1kernelPfS_S_iii,"",@"SHT_CUDA_INFO"
	.sectionflags	@""
	.align	4


	//----- nvinfo : EIATTR_CUDA_API_VERSION
	.align		4
        /*0000*/ 	.byte	0x04, 0x37
        /*0002*/ 	.short	(.L_59 - .L_58)
.L_58:
        /*0004*/ 	.word	0x00000082


	//----- nvinfo : EIATTR_KPARAM_INFO
	.align		4
.L_59:
        /*0008*/ 	.byte	0x04, 0x17
        /*000a*/ 	.short	(.L_61 - .L_60)
.L_60:
        /*000c*/ 	.word	0x00000000
        /*0010*/ 	.short	0x0005
        /*0012*/ 	.short	0x0020
        /*0014*/ 	.byte	0x00, 0xf0, 0x11, 0x00


	//----- nvinfo : EIATTR_KPARAM_INFO
	.align		4
.L_61:
        /*0018*/ 	.byte	0x04, 0x17
        /*001a*/ 	.short	(.L_63 - .L_62)
.L_62:
        /*001c*/ 	.word	0x00000000
        /*0020*/ 	.short	0x0004
        /*0022*/ 	.short	0x001c
        /*0024*/ 	.byte	0x00, 0xf0, 0x11, 0x00


	//----- nvinfo : EIATTR_KPARAM_INFO
	.align		4
.L_63:
        /*0028*/ 	.byte	0x04, 0x17
        /*002a*/ 	.short	(.L_65 - .L_64)
.L_64:
        /*002c*/ 	.word	0x00000000
        /*0030*/ 	.short	0x0003
        /*0032*/ 	.short	0x0018
        /*0034*/ 	.byte	0x00, 0xf0, 0x11, 0x00


	//----- nvinfo : EIATTR_KPARAM_INFO
	.align		4
.L_65:
        /*0038*/ 	.byte	0x04, 0x17
        /*003a*/ 	.short	(.L_67 - .L_66)
.L_66:
        /*003c*/ 	.word	0x00000000
        /*0040*/ 	.short	0x0002
        /*0042*/ 	.short	0x0010
        /*0044*/ 	.byte	0x00, 0xf5, 0x21, 0x00


	//----- nvinfo : EIATTR_KPARAM_INFO
	.align		4
.L_67:
        /*0048*/ 	.byte	0x04, 0x17
        /*004a*/ 	.short	(.L_69 - .L_68)
.L_68:
        /*004c*/ 	.word	0x00000000
        /*0050*/ 	.short	0x0001
        /*0052*/ 	.short	0x0008
        /*0054*/ 	.byte	0x00, 0xf5, 0x21, 0x00


	//----- nvinfo : EIATTR_KPARAM_INFO
	.align		4
.L_69:
        /*0058*/ 	.byte	0x04, 0x17
        /*005a*/ 	.short	(.L_71 - .L_70)
.L_70:
        /*005c*/ 	.word	0x00000000
        /*0060*/ 	.short	0x0000
        /*0062*/ 	.short	0x0000
        /*0064*/ 	.byte	0x00, 0xf5, 0x21, 0x00


	//----- nvinfo : EIATTR_SPARSE_MMA_MASK
	.align		4
.L_71:
        /*0068*/ 	.byte	0x03, 0x50
        /*006a*/ 	.short	0x0000


	//----- nvinfo : EIATTR_MAXREG_COUNT
	.align		4
        /*006c*/ 	.byte	0x03, 0x1b
        /*006e*/ 	.short	0x00ff


	//----- nvinfo : EIATTR_MERCURY_ISA_VERSION
	.align		4
        /*0070*/ 	.byte	0x03, 0x5f
        /*0072*/ 	.short	0x0101


	//----- nvinfo : EIATTR_VRC_CTA_INIT_COUNT
	.align		4
        /*0074*/ 	.byte	0x02, 0x4a
	.zero		1
	.zero		1


	//----- nvinfo : EIATTR_EXIT_INSTR_OFFSETS
	.align		4
        /*0078*/ 	.byte	0x04, 0x1c
        /*007a*/ 	.short	(.L_73 - .L_72)


	//   ....[0]....
.L_72:
        /*007c*/ 	.word	0x00000130


	//   ....[1]....
        /*0080*/ 	.word	0x00000be0


	//----- nvinfo : EIATTR_CBANK_PARAM_SIZE
	.align		4
.L_73:
        /*0084*/ 	.byte	0x03, 0x19
        /*0086*/ 	.short	0x0024


	//----- nvinfo : EIATTR_PARAM_CBANK
	.align		4
        /*0088*/ 	.byte	0x04, 0x0a
        /*008a*/ 	.short	(.L_75 - .L_74)
	.align		4
.L_74:
        /*008c*/ 	.word	index@(.nv.constant0._Z17convolve3d1kernelPfS_S_iii)
        /*0090*/ 	.short	0x0380
        /*0092*/ 	.short	0x0024


	//----- nvinfo : EIATTR_SW_WAR
	.align		4
.L_75:
        /*0094*/ 	.byte	0x04, 0x36
        /*0096*/ 	.short	(.L_77 - .L_76)
.L_76:
        /*0098*/ 	.word	0x00000008
.L_77:


//--------------------- .nv.callgraph             --------------------------
	.section	.nv.callgraph,"",@"SHT_CUDA_CALLGRAPH"
	.align	4
	.sectionentsize	8
	.align		4
        /*0000*/ 	.word	0x00000000
	.align		4
        /*0004*/ 	.word	0xffffffff
	.align		4
        /*0008*/ 	.word	0x00000000
	.align		4
        /*000c*/ 	.word	0xfffffffe
	.align		4
        /*0010*/ 	.word	0x00000000
	.align		4
        /*0014*/ 	.word	0xfffffffd
	.align		4
        /*0018*/ 	.word	0x00000000
	.align		4
        /*001c*/ 	.word	0xfffffffc


//--------------------- .text._Z12pool3dkernelPfS_iii --------------------------
	.section	.text._Z12pool3dkernelPfS_iii,"ax",@progbits
	.align	128
        .global         _Z12pool3dkernelPfS_iii
        .type           _Z12pool3dkernelPfS_iii,@function
        .size           _Z12pool3dkernelPfS_iii,(.L_x_24 - _Z12pool3dkernelPfS_iii)
        .other          _Z12pool3dkernelPfS_iii,@"STO_CUDA_ENTRY STV_DEFAULT"
_Z12pool3dkernelPfS_iii:
.text._Z12pool3dkernelPfS_iii:
[----:B------:R-:W-:Y:S08]  /*0000*/  LDC R1, c[0x0][0x37c] ;  /* 0x0000df00ff017b82 */ /* 0x000ff00000000800 */
[----:B------:R-:W0:Y:S01]  /*0010*/  LDC.64 R10, c[0x0][0x390] ;  /* 0x0000e400ff0a7b82 */ /* 0x000e220000000a00 */
[----:B------:R-:W1:Y:S01]  /*0020*/  S2R R7, SR_TID.Y ;  /* 0x0000000000077919 */ /* 0x000e620000002200 */
[----:B------:R-:W2:Y:S01]  /*0030*/  LDCU UR7, c[0x0][0x398] ;  /* 0x00007300ff0777ac */ /* 0x000ea20008000800 */
[----:B------:R-:W3:Y:S05]  /*0040*/  S2R R9, SR_TID.Z ;  /* 0x0000000000097919 */ /* 0x000eea0000002300 */
[----:B------:R-:W4:Y:S08]  /*0050*/  S2UR UR4, SR_CTAID.X ;  /* 0x00000000000479c3 */ /* 0x000f300000002500 */
[----:B------:R-:W1:Y:S01]  /*0060*/  S2UR UR5, SR_CTAID.Y ;  /* 0x00000000000579c3 */ /* 0x000e620000002600 */
[----:B0-----:R-:W-:-:S07]  /*0070*/  IABS R6, R11 ;  /* 0x0000000b00067213 */ /* 0x001fce0000000000 */
[----:B------:R-:W3:Y:S01]  /*0080*/  S2UR UR6, SR_CTAID.Z ;  /* 0x00000000000679c3 */ /* 0x000ee20000002700 */
[----:B------:R-:W-:Y:S01]  /*0090*/  IABS R4, R10 ;  /* 0x0000000a00047213 */ /* 0x000fe20000000000 */
[----:B------:R-:W0:Y:S08]  /*00a0*/  I2F.RP R0, R6 ;  /* 0x0000000600007306 */ /* 0x000e300000209400 */
[----:B0-----:R-:W0:Y:S02]  /*00b0*/  MUFU.RCP R0, R0 ;  /* 0x0000000000007308 */ /* 0x001e240000001000 */
[----:B0-----:R-:W-:-:S06]  /*00c0*/  VIADD R2, R0, 0xffffffe ;  /* 0x0ffffffe00027836 */ /* 0x001fcc0000000000 */
[----:B------:R0:W5:Y:S02]  /*00d0*/  F2I.FTZ.U32.TRUNC.NTZ R3, R2 ;  /* 0x0000000200037305 */ /* 0x000164000021f000 */
[----:B0-----:R-:W-:Y:S02]  /*00e0*/  IMAD.MOV.U32 R2, RZ, RZ, RZ ;  /* 0x000000ffff027224 */ /* 0x001fe400078e00ff */
[----:B-----5:R-:W-:-:S04]  /*00f0*/  IMAD.MOV R5, RZ, RZ, -R3 ;  /* 0x000000ffff057224 */ /* 0x020fc800078e0a03 */
[----:B------:R-:W-:-:S04]  /*0100*/  IMAD R5, R5, R6, RZ ;  /* 0x0000000605057224 */ /* 0x000fc800078e02ff */
[----:B------:R-:W-:Y:S02]  /*0110*/  IMAD.HI.U32 R3, R3, R5, R2 ;  /* 0x0000000503037227 */ /* 0x000fe400078e0002 */
[----:B------:R-:W4:Y:S04]  /*0120*/  S2R R5, SR_TID.X ;  /* 0x0000000000057919 */ /* 0x000f280000002100 */
[----:B------:R-:W-:-:S04]  /*0130*/  IMAD.HI.U32 R0, R3, R4, RZ ;  /* 0x0000000403007227 */ /* 0x000fc800078e00ff */
[----:B------:R-:W-:-:S04]  /*0140*/  IMAD.MOV R3, RZ, RZ, -R0 ;  /* 0x000000ffff037224 */ /* 0x000fc800078e0a00 */
[C---:B------:R-:W-:Y:S02]  /*0150*/  IMAD R3, R6.reuse, R3, R4 ;  /* 0x0000000306037224 */ /* 0x040fe400078e0204 */
[----:B------:R-:W4:Y:S03]  /*0160*/  LDC R4, c[0x0][0x360] ;  /* 0x0000d800ff047b82 */ /* 0x000f260000000800 */
[----:B------:R-:W-:-:S05]  /*0170*/  ISETP.GT.U32.AND P2, PT, R6, R3, PT ;  /* 0x000000030600720c */ /* 0x000fca0003f44070 */
[----:B------:R-:W1:Y:S08]  /*0180*/  LDC R2, c[0x0][0x364] ;  /* 0x0000d900ff027b82 */ /* 0x000e700000000800 */
[----:B------:R-:W-:Y:S02]  /*0190*/  @!P2 IMAD.IADD R3, R3, 0x1, -R6 ;  /* 0x000000010303a824 */ /* 0x000fe400078e0a06 */
[----:B------:R-:W-:Y:S01]  /*01a0*/  @!P2 VIADD R0, R0, 0x1 ;  /* 0x000000010000a836 */ /* 0x000fe20000000000 */
[----:B------:R-:W-:-:S02]  /*01b0*/  ISETP.NE.AND P2, PT, R11, RZ, PT ;  /* 0x000000ff0b00720c */ /* 0x000fc40003f45270 */
[----:B------:R-:W-:Y:S02]  /*01c0*/  ISETP.GE.U32.AND P0, PT, R3, R6, PT ;  /* 0x000000060300720c */ /* 0x000fe40003f06070 */
[----:B------:R-:W3:Y:S01]  /*01d0*/  LDC R6, c[0x0][0x368] ;  /* 0x0000da00ff067b82 */ /* 0x000ee20000000800 */
[----:B------:R-:W-:Y:S01]  /*01e0*/  LOP3.LUT R3, R10, R11, RZ, 0x3c, !PT ;  /* 0x0000000b0a037212 */ /* 0x000fe200078e3cff */
[----:B----4-:R-:W-:-:S03]  /*01f0*/  IMAD R4, R4, UR4, R5 ;  /* 0x0000000404047c24 */ /* 0x010fc6000f8e0205 */
[----:B------:R-:W-:Y:S01]  /*0200*/  ISETP.GE.AND P1, PT, R3, RZ, PT ;  /* 0x000000ff0300720c */ /* 0x000fe20003f26270 */
[----:B-1----:R-:W-:-:S05]  /*0210*/  IMAD R5, R2, UR5, R7 ;  /* 0x0000000502057c24 */ /* 0x002fca000f8e0207 */
[----:B------:R-:W-:Y:S01]  /*0220*/  @P0 VIADD R0, R0, 0x1 ;  /* 0x0000000100000836 */ /* 0x000fe20000000000 */
[----:B------:R-:W-:-:S06]  /*0230*/  VIMNMX R3, PT, PT, R4, R5, !PT ;  /* 0x0000000504037248 */ /* 0x000fcc0007fe0100 */
[----:B------:R-:W-:Y:S01]  /*0240*/  @!P1 IMAD.MOV R0, RZ, RZ, -R0 ;  /* 0x000000ffff009224 */ /* 0x000fe200078e0a00 */
[----:B------:R-:W-:-:S04]  /*0250*/  @!P2 LOP3.LUT R0, RZ, R11, RZ, 0x33, !PT ;  /* 0x0000000bff00a212 */ /* 0x000fc800078e33ff */
[----:B------:R-:W-:Y:S01]  /*0260*/  ISETP.GE.AND P0, PT, R3, R0, PT ;  /* 0x000000000300720c */ /* 0x000fe20003f06270 */
[----:B---3--:R-:W-:-:S05]  /*0270*/  IMAD R7, R6, UR6, R9 ;  /* 0x0000000606077c24 */ /* 0x008fca000f8e0209 */
[----:B--2---:R-:W-:-:S13]  /*0280*/  ISETP.GE.OR P0, PT, R7, UR7, P0 ;  /* 0x0000000707007c0c */ /* 0x004fda0008706670 */
[----:B------:R-:W-:Y:S05]  /*0290*/  @P0 EXIT ;  /* 0x000000000000094d */ /* 0x000fea0003800000 */
[----:B------:R-:W-:Y:S01]  /*02a0*/  ISETP.GE.AND P0, PT, R11, 0x1, PT ;  /* 0x000000010b00780c */ /* 0x000fe20003f06270 */
[----:B------:R-:W0:Y:S01]  /*02b0*/  LDCU.64 UR8, c[0x0][0x358] ;  /* 0x00006b00ff0877ac */ /* 0x000e220008000a00 */
[----:B------:R-:W-:-:S11]  /*02c0*/  IMAD.MOV.U32 R6, RZ, RZ, -0x800001 ;  /* 0xff7fffffff067424 */ /* 0x000fd600078e00ff */
[----:B------:R-:W-:Y:S05]  /*02d0*/  @!P0 BRA `(.L_x_0) ;  /* 0x0000000400a88947 */ /* 0x000fea0003800000 */
[----:B------:R-:W1:Y:S01]  /*02e0*/  LDCU.64 UR6, c[0x0][0x380] ;  /* 0x00007000ff0677ac */ /* 0x000e620008000a00 */
[C---:B------:R-:W-:Y:S01]  /*02f0*/  LOP3.LUT R17, R11.reuse, 0x7, RZ, 0xc0, !PT ;  /* 0x000000070b117812 */ /* 0x040fe200078ec0ff */
[-C--:B------:R-:W-:Y:S01]  /*0300*/  IMAD R8, R4, R11.reuse, RZ ;  /* 0x0000000b04087224 */ /* 0x080fe200078e02ff */
[C---:B------:R-:W-:Y:S01]  /*0310*/  LOP3.LUT R16, R11.reuse, 0xf, RZ, 0xc0, !PT ;  /* 0x0000000f0b107812 */ /* 0x040fe200078ec0ff */
[----:B------:R-:W-:Y:S01]  /*0320*/  IMAD.MOV.U32 R6, RZ, RZ, -0x800001 ;  /* 0xff7fffffff067424 */ /* 0x000fe200078e00ff */
[----:B------:R-:W-:Y:S01]  /*0330*/  LOP3.LUT R9, R11, 0x7ffffff0, RZ, 0xc0, !PT ;  /* 0x7ffffff00b097812 */ /* 0x000fe200078ec0ff */
[----:B------:R-:W-:Y:S01]  /*0340*/  VIADD R3, R17, 0xffffffff ;  /* 0xffffffff11037836 */ /* 0x000fe20000000000 */
[----:B------:R-:W-:Y:S01]  /*0350*/  IADD3 R2, PT, PT, R16, -0x1, RZ ;  /* 0xffffffff10027810 */ /* 0x000fe20007ffe0ff */
[----:B------:R-:W-:Y:S01]  /*0360*/  IMAD R8, R7, R10, R8 ;  /* 0x0000000a07087224 */ /* 0x000fe200078e0208 */
[----:B------:R-:W-:Y:S01]  /*0370*/  UMOV UR4, URZ ;  /* 0x000000ff00047c82 */ /* 0x000fe20008000000 */
[----:B------:R-:W-:Y:S01]  /*0380*/  IMAD R10, R5, R11, RZ ;  /* 0x0000000b050a7224 */ /* 0x000fe200078e02ff */
[----:B------:R-:W-:Y:S01]  /*0390*/  ISETP.GE.U32.AND P0, PT, R2, 0x7, PT ;  /* 0x000000070200780c */ /* 0x000fe20003f06070 */
[----:B------:R-:W-:Y:S01]  /*03a0*/  IMAD.MOV R12, RZ, RZ, -R9 ;  /* 0x000000ffff0c7224 */ /* 0x000fe200078e0a09 */
[----:B------:R-:W-:-:S02]  /*03b0*/  ISETP.GE.U32.AND P1, PT, R3, 0x3, PT ;  /* 0x000000030300780c */ /* 0x000fc40003f26070 */
[----:B------:R-:W-:Y:S01]  /*03c0*/  LOP3.LUT R11, R11, 0x3, RZ, 0xc0, !PT ;  /* 0x000000030b0b7812 */ /* 0x000fe200078ec0ff */
[----:B-1----:R-:W-:-:S04]  /*03d0*/  UIADD3 UR5, UP0, UPT, UR6, 0x20, URZ ;  /* 0x0000002006057890 */ /* 0x002fc8000ff1e0ff */
[----:B------:R-:W-:-:S12]  /*03e0*/  UIADD3.X UR6, UPT, UPT, URZ, UR7, URZ, UP0, !UPT ;  /* 0x00000007ff067290 */ /* 0x000fd800087fe4ff */
.L_x_6:
[----:B------:R-:W1:Y:S01]  /*03f0*/  LDCU.64 UR10, c[0x0][0x390] ;  /* 0x00007200ff0a77ac */ /* 0x000e620008000a00 */
[----:B------:R-:W-:Y:S02]  /*0400*/  VIADD R13, R8, UR4 ;  /* 0x00000004080d7c36 */ /* 0x000fe40008000000 */
[----:B------:R-:W-:Y:S01]  /*0410*/  IMAD.MOV.U32 R14, RZ, RZ, RZ ;  /* 0x000000ffff0e7224 */ /* 0x000fe200078e00ff */
[----:B------:R-:W-:Y:S02]  /*0420*/  UIADD3 UR4, UPT, UPT, UR4, 0x1, URZ ;  /* 0x0000000104047890 */ /* 0x000fe4000fffe0ff */
[----:B-1----:R-:W-:Y:S01]  /*0430*/  UISETP.GE.U32.AND UP0, UPT, UR11, 0x10, UPT ;  /* 0x000000100b00788c */ /* 0x002fe2000bf06070 */
[----:B------:R-:W-:Y:S01]  /*0440*/  IMAD R13, R13, UR10, R10 ;  /* 0x0000000a0d0d7c24 */ /* 0x000fe2000f8e020a */
[----:B------:R-:W-:-:S07]  /*0450*/  UISETP.NE.AND UP1, UPT, UR4, UR11, UPT ;  /* 0x0000000b0400728c */ /* 0x000fce000bf25270 */
[----:B------:R-:W-:Y:S05]  /*0460*/  BRA.U !UP0, `(.L_x_1) ;  /* 0x0000000108887547 */ /* 0x000fea000b800000 */
[----:B------:R-:W-:Y:S01]  /*0470*/  IMAD.MOV.U32 R15, RZ, RZ, R13 ;  /* 0x000000ffff0f7224 */ /* 0x000fe200078e000d */
[----:B------:R-:W-:-:S07]  /*0480*/  MOV R14, R12 ;  /* 0x0000000c000e7202 */ /* 0x000fce0000000f00 */
.L_x_2:
[----:B------:R-:W-:Y:S02]  /*0490*/  IMAD.U32 R2, RZ, RZ, UR5 ;  /* 0x00000005ff027e24 */ /* 0x000fe4000f8e00ff */
[----:B------:R-:W-:Y:S02]  /*04a0*/  IMAD.U32 R3, RZ, RZ, UR6 ;  /* 0x00000006ff037e24 */ /* 0x000fe4000f8e00ff */
[----:B------:R-:W-:-:S05]  /*04b0*/  IMAD.WIDE R2, R15, 0x4, R2 ;  /* 0x000000040f027825 */ /* 0x000fca00078e0202 */
[----:B0-----:R-:W2:Y:S04]  /*04c0*/  LDG.E R23, desc[UR8][R2.64+-0x20] ;  /* 0xffffe00802177981 */ /* 0x001ea8000c1e1900 */
[----:B------:R-:W2:Y:S04]  /*04d0*/  LDG.E R22, desc[UR8][R2.64+-0x1c] ;  /* 0xffffe40802167981 */ /* 0x000ea8000c1e1900 */
[----:B------:R-:W3:Y:S04]  /*04e0*/  LDG.E R25, desc[UR8][R2.64+-0x18] ;  /* 0xffffe80802197981 */ /* 0x000ee8000c1e1900 */
[----:B------:R-:W3:Y:S04]  /*04f0*/  LDG.E R24, desc[UR8][R2.64+-0x14] ;  /* 0xffffec0802187981 */ /* 0x000ee8000c1e1900 */
[----:B------:R-:W4:Y:S04]  /*0500*/  LDG.E R20, desc[UR8][R2.64+-0x10] ;  /* 0xfffff00802147981 */ /* 0x000f28000c1e1900 */
[----:B------:R-:W4:Y:S04]  /*0510*/  LDG.E R21, desc[UR8][R2.64+-0xc] ;  /* 0xfffff40802157981 */ /* 0x000f28000c1e1900 */
[----:B------:R-:W5:Y:S04]  /*0520*/  LDG.E R18, desc[UR8][R2.64+-0x8] ;  /* 0xfffff80802127981 */ /* 0x000f68000c1e1900 */
[----:B------:R-:W5:Y:S04]  /*0530*/  LDG.E R19, desc[UR8][R2.64+-0x4] ;  /* 0xfffffc0802137981 */ /* 0x000f68000c1e1900 */
[----:B------:R-:W5:Y:S01]  /*0540*/  LDG.E R27, desc[UR8][R2.64+0x1c] ;  /* 0x00001c08021b7981 */ /* 0x000f62000c1e1900 */
[----:B--2---:R-:W-:-:S03]  /*0550*/  FMNMX3 R22, R6, R23, R22, !PT ;  /* 0x0000001706167276 */ /* 0x004fc60007800016 */
[----:B------:R-:W2:Y:S04]  /*0560*/  LDG.E R6, desc[UR8][R2.64] ;  /* 0x0000000802067981 */ /* 0x000ea8000c1e1900 */
[----:B------:R-:W2:Y:S01]  /*0570*/  LDG.E R23, desc[UR8][R2.64+0x4] ;  /* 0x0000040802177981 */ /* 0x000ea2000c1e1900 */
[----:B---3--:R-:W-:-:S03]  /*0580*/  FMNMX3 R24, R22, R25, R24, !PT ;  /* 0x0000001916187276 */ /* 0x008fc60007800018 */
[----:B------:R-:W3:Y:S04]  /*0590*/  LDG.E R25, desc[UR8][R2.64+0x8] ;  /* 0x0000080802197981 */ /* 0x000ee8000c1e1900 */
[----:B------:R-:W3:Y:S01]  /*05a0*/  LDG.E R22, desc[UR8][R2.64+0xc] ;  /* 0x00000c0802167981 */ /* 0x000ee2000c1e1900 */
[----:B----4-:R-:W-:-:S03]  /*05b0*/  FMNMX3 R26, R24, R20, R21, !PT ;  /* 0x00000014181a7276 */ /* 0x010fc60007800015 */
[----:B------:R-:W4:Y:S04]  /*05c0*/  LDG.E R24, desc[UR8][R2.64+0x10] ;  /* 0x0000100802187981 */ /* 0x000f28000c1e1900 */
[----:B------:R-:W4:Y:S04]  /*05d0*/  LDG.E R21, desc[UR8][R2.64+0x14] ;  /* 0x0000140802157981 */ /* 0x000f28000c1e1900 */
[----:B------:R-:W4:Y:S01]  /*05e0*/  LDG.E R20, desc[UR8][R2.64+0x18] ;  /* 0x0000180802147981 */ /* 0x000f22000c1e1900 */
[----:B------:R-:W-:Y:S01]  /*05f0*/  VIADD R14, R14, 0x10 ;  /* 0x000000100e0e7836 */ /* 0x000fe20000000000 */
[----:B-----5:R-:W-:-:S04]  /*0600*/  FMNMX3 R18, R26, R18, R19, !PT ;  /* 0x000000121a127276 */ /* 0x020fc80007800013 */
[----:B------:R-:W-:Y:S01]  /*0610*/  ISETP.NE.AND P2, PT, R14, RZ, PT ;  /* 0x000000ff0e00720c */ /* 0x000fe20003f45270 */
[----:B------:R-:W-:Y:S01]  /*0620*/  VIADD R15, R15, 0x10 ;  /* 0x000000100f0f7836 */ /* 0x000fe20000000000 */
[----:B--2---:R-:W-:-:S04]  /*0630*/  FMNMX3 R6, R18, R6, R23, !PT ;  /* 0x0000000612067276 */ /* 0x004fc80007800017 */
[----:B---3--:R-:W-:-:S04]  /*0640*/  FMNMX3 R6, R6, R25, R22, !PT ;  /* 0x0000001906067276 */ /* 0x008fc80007800016 */
[----:B----4-:R-:W-:-:S04]  /*0650*/  FMNMX3 R21, R6, R24, R21, !PT ;  /* 0x0000001806157276 */ /* 0x010fc80007800015 */
[----:B------:R-:W-:Y:S01]  /*0660*/  FMNMX3 R6, R21, R20, R27, !PT ;  /* 0x0000001415067276 */ /* 0x000fe2000780001b */
[----:B------:R-:W-:Y:S06]  /*0670*/  @P2 BRA `(.L_x_2) ;  /* 0xfffffffc00842947 */ /* 0x000fec000383ffff */
[----:B------:R-:W-:-:S07]  /*0680*/  IMAD.MOV.U32 R14, RZ, RZ, R9 ;  /* 0x000000ffff0e7224 */ /* 0x000fce00078e0009 */
.L_x_1:
[----:B------:R-:W-:-:S13]  /*0690*/  ISETP.NE.AND P2, PT, R16, RZ, PT ;  /* 0x000000ff1000720c */ /* 0x000fda0003f45270 */
[----:B------:R-:W-:Y:S05]  /*06a0*/  @!P2 BRA `(.L_x_3) ;  /* 0x0000000000b0a947 */ /* 0x000fea0003800000 */
[----:B------:R-:W-:Y:S01]  /*06b0*/  ISETP.NE.AND P2, PT, R17, RZ, PT ;  /* 0x000000ff1100720c */ /* 0x000fe20003f45270 */
[----:B------:R-:W-:-:S12]  /*06c0*/  @!P0 BRA `(.L_x_4) ;  /* 0x0000000000408947 */ /* 0x000fd80003800000 */
[----:B------:R-:W1:Y:S01]  /*06d0*/  LDC.64 R2, c[0x0][0x380] ;  /* 0x0000e000ff027b82 */ /* 0x000e620000000a00 */
[----:B------:R-:W-:-:S05]  /*06e0*/  IADD3 R15, PT, PT, R13, R14, RZ ;  /* 0x0000000e0d0f7210 */ /* 0x000fca0007ffe0ff */
[----:B-1----:R-:W-:-:S05]  /*06f0*/  IMAD.WIDE R2, R15, 0x4, R2 ;  /* 0x000000040f027825 */ /* 0x002fca00078e0202 */
[----:B0-----:R-:W2:Y:S04]  /*0700*/  LDG.E R15, desc[UR8][R2.64] ;  /* 0x00000008020f7981 */ /* 0x001ea8000c1e1900 */
[----:B------:R-:W2:Y:S04]  /*0710*/  LDG.E R18, desc[UR8][R2.64+0x4] ;  /* 0x0000040802127981 */ /* 0x000ea8000c1e1900 */
[----:B------:R-:W3:Y:S04]  /*0720*/  LDG.E R20, desc[UR8][R2.64+0x8] ;  /* 0x0000080802147981 */ /* 0x000ee8000c1e1900 */
[----:B------:R-:W3:Y:S04]  /*0730*/  LDG.E R19, desc[UR8][R2.64+0xc] ;  /* 0x00000c0802137981 */ /* 0x000ee8000c1e1900 */
[----:B------:R-:W4:Y:S04]  /*0740*/  LDG.E R22, desc[UR8][R2.64+0x10] ;  /* 0x0000100802167981 */ /* 0x000f28000c1e1900 */
[----:B------:R-:W4:Y:S04]  /*0750*/  LDG.E R21, desc[UR8][R2.64+0x14] ;  /* 0x0000140802157981 */ /* 0x000f28000c1e1900 */
[----:B------:R-:W5:Y:S04]  /*0760*/  LDG.E R24, desc[UR8][R2.64+0x18] ;  /* 0x0000180802187981 */ /* 0x000f68000c1e1900 */
[----:B------:R-:W5:Y:S01]  /*0770*/  LDG.E R23, desc[UR8][R2.64+0x1c] ;  /* 0x00001c0802177981 */ /* 0x000f62000c1e1900 */
[----:B------:R-:W-:Y:S01]  /*0780*/  VIADD R14, R14, 0x8 ;  /* 0x000000080e0e7836 */ /* 0x000fe20000000000 */
[----:B--2---:R-:W-:-:S04]  /*0790*/  FMNMX3 R15, R6, R15, R18, !PT ;  /* 0x0000000f060f7276 */ /* 0x004fc80007800012 */
[----:B---3--:R-:W-:-:S04]  /*07a0*/  FMNMX3 R15, R15, R20, R19, !PT ;  /* 0x000000140f0f7276 */ /* 0x008fc80007800013 */
[----:B----4-:R-:W-:-:S04]  /*07b0*/  FMNMX3 R15, R15, R22, R21, !PT ;  /* 0x000000160f0f7276 */ /* 0x010fc80007800015 */
[----:B-----5:R-:W-:-:S07]  /*07c0*/  FMNMX3 R6, R15, R24, R23, !PT ;  /* 0x000000180f067276 */ /* 0x020fce0007800017 */
.L_x_4:
[----:B------:R-:W-:Y:S05]  /*07d0*/  @!P2 BRA `(.L_x_3) ;  /* 0x000000000064a947 */ /* 0x000fea0003800000 */
[----:B------:R-:W-:Y:S01]  /*07e0*/  ISETP.NE.AND P2, PT, R11, RZ, PT ;  /* 0x000000ff0b00720c */ /* 0x000fe20003f45270 */
[----:B------:R-:W-:-:S12]  /*07f0*/  @!P1 BRA `(.L_x_5) ;  /* 0x0000000000289947 */ /* 0x000fd80003800000 */
[----:B------:R-:W1:Y:S01]  /*0800*/  LDC.64 R2, c[0x0][0x380] ;  /* 0x0000e000ff027b82 */ /* 0x000e620000000a00 */
[----:B------:R-:W-:-:S04]  /*0810*/  IMAD.IADD R15, R13, 0x1, R14 ;  /* 0x000000010d0f7824 */ /* 0x000fc800078e020e */
[----:B-1----:R-:W-:-:S05]  /*0820*/  IMAD.WIDE R2, R15, 0x4, R2 ;  /* 0x000000040f027825 */ /* 0x002fca00078e0202 */
[----:B0-----:R-:W2:Y:S04]  /*0830*/  LDG.E R15, desc[UR8][R2.64] ;  /* 0x00000008020f7981 */ /* 0x001ea8000c1e1900 */
[----:B------:R-:W2:Y:S04]  /*0840*/  LDG.E R18, desc[UR8][R2.64+0x4] ;  /* 0x0000040802127981 */ /* 0x000ea8000c1e1900 */
[----:B------:R-:W3:Y:S04]  /*0850*/  LDG.E R19, desc[UR8][R2.64+0x8] ;  /* 0x0000080802137981 */ /* 0x000ee8000c1e1900 */
[----:B------:R-:W3:Y:S01]  /*0860*/  LDG.E R20, desc[UR8][R2.64+0xc] ;  /* 0x00000c0802147981 */ /* 0x000ee2000c1e1900 */
[----:B------:R-:W-:Y:S01]  /*0870*/  VIADD R14, R14, 0x4 ;  /* 0x000000040e0e7836 */ /* 0x000fe20000000000 */
[----:B--2---:R-:W-:-:S04]  /*0880*/  FMNMX3 R6, R6, R15, R18, !PT ;  /* 0x0000000f06067276 */ /* 0x004fc80007800012 */
[----:B---3--:R-:W-:-:S07]  /*0890*/  FMNMX3 R6, R6, R19, R20, !PT ;  /* 0x0000001306067276 */ /* 0x008fce0007800014 */
.L_x_5:
[----:B------:R-:W-:Y:S05]  /*08a0*/  @!P2 BRA `(.L_x_3) ;  /* 0x000000000030a947 */ /* 0x000fea0003800000 */
[----:B------:R-:W1:Y:S01]  /*08b0*/  LDC.64 R2, c[0x0][0x380] ;  /* 0x0000e000ff027b82 */ /* 0x000e620000000a00 */
[----:B------:R-:W-:-:S04]  /*08c0*/  IMAD.IADD R13, R13, 0x1, R14 ;  /* 0x000000010d0d7824 */ /* 0x000fc800078e020e */
[----:B-1----:R-:W-:-:S05]  /*08d0*/  IMAD.WIDE R2, R13, 0x4, R2 ;  /* 0x000000040d027825 */ /* 0x002fca00078e0202 */
[----:B0-----:R-:W2:Y:S01]  /*08e0*/  LDG.E R13, desc[UR8][R2.64] ;  /* 0x00000008020d7981 */ /* 0x001ea2000c1e1900 */
[----:B------:R-:W-:Y:S02]  /*08f0*/  ISETP.NE.AND P2, PT, R11, 0x1, PT ;  /* 0x000000010b00780c */ /* 0x000fe40003f45270 */
[----:B--2---:R-:W-:-:S11]  /*0900*/  FMNMX R6, R6, R13, !PT ;  /* 0x0000000d06067209 */ /* 0x004fd60007800000 */
[----:B------:R-:W-:Y:S05]  /*0910*/  @!P2 BRA `(.L_x_3) ;  /* 0x000000000014a947 */ /* 0x000fea0003800000 */
[----:B------:R-:W-:Y:S01]  /*0920*/  ISETP.NE.AND P2, PT, R11, 0x2, PT ;  /* 0x000000020b00780c */ /* 0x000fe20003f45270 */
[----:B------:R-:W2:-:S12]  /*0930*/  LDG.E R13, desc[UR8][R2.64+0x4] ;  /* 0x00000408020d7981 */ /* 0x000e98000c1e1900 */
[----:B------:R-:W3:Y:S01]  /*0940*/  @P2 LDG.E R15, desc[UR8][R2.64+0x8] ;  /* 0x00000808020f2981 */ /* 0x000ee2000c1e1900 */
[----:B--2---:R-:W-:-:S04]  /*0950*/  FMNMX R6, R6, R13, !PT ;  /* 0x0000000d06067209 */ /* 0x004fc80007800000 */
[----:B---3--:R-:W-:-:S07]  /*0960*/  @P2 FMNMX R6, R6, R15, !PT ;  /* 0x0000000f06062209 */ /* 0x008fce0007800000 */
.L_x_3:
[----:B------:R-:W-:Y:S05]  /*0970*/  BRA.U UP1, `(.L_x_6) ;  /* 0xfffffff9019c7547 */ /* 0x000fea000b83ffff */
.L_x_0:
[----:B------:R-:W1:Y:S01]  /*0980*/  LDC.64 R2, c[0x0][0x388] ;  /* 0x0000e200ff027b82 */ /* 0x000e620000000a00 */
[----:B------:R-:W-:-:S04]  /*0990*/  IMAD R4, R7, R0, R4 ;  /* 0x0000000007047224 */ /* 0x000fc800078e0204 */
[----:B------:R-:W-:-:S04]  /*09a0*/  IMAD R5, R0, R4, R5 ;  /* 0x0000000400057224 */ /* 0x000fc800078e0205 */
[----:B-1----:R-:W-:-:S05]  /*09b0*/  IMAD.WIDE R2, R5, 0x4, R2 ;  /* 0x0000000405027825 */ /* 0x002fca00078e0202 */
[----:B0-----:R-:W-:Y:S01]  /*09c0*/  STG.E desc[UR8][R2.64], R6 ;  /* 0x0000000602007986 */ /* 0x001fe2000c101908 */
[----:B------:R-:W-:Y:S05]  /*09d0*/  EXIT ;  /* 0x000000000000794d */ /* 0x000fea0003800000 */
.L_x_7:
[----:B------:R-:W-:-:S00]  /*09e0*/  BRA `(.L_x_7) ;  /* 0xfffffffc00fc7947 */ /* 0x000fc0000383ffff */
[----:B------:R-:W-:-:S00]  /*09f0*/  NOP ;  /* 0x0000000000007918 */ /* 0x000fc00000000000 */
        /* <DEDUP_REMOVED lines=8> */
.L_x_24:


//--------------------- .text._Z17convolve3d2kernelPfS_S_iiii --------------------------
	.section	.text._Z17convolve3d2kernelPfS_S_iiii,"ax",@progbits
	.align	128
        .global         _Z17convolve3d2kernelPfS_S_iiii
        .type           _Z17convolve3d2kernelPfS_S_iiii,@function
        .size           _Z17convolve3d2kernelPfS_S_iiii,(.L_x_25 - _Z17convolve3d2kernelPfS_S_iiii)
        .other          _Z17convolve3d2kernelPfS_S_iiii,@"STO_CUDA_ENTRY STV_DEFAULT"
_Z17convolve3d2kernelPfS_S_iiii:
.text._Z17convolve3d2kernelPfS_S_iiii:
[----:B------:R-:W-:Y:S08]  /*0000*/  LDC R1, c[0x0][0x37c] ;  /* 0x0000df00ff017b82 */ /* 0x000ff00000000800 */
[----:B------:R-:W0:Y:S01]  /*0010*/  LDC R9, c[0x0][0x3a0] ;  /* 0x0000e800ff097b82 */ /* 0x000e220000000800 */
[----:B------:R-:W1:Y:S01]  /*0020*/  S2R R7, SR_TID.Z ;  /* 0x0000000000077919 */ /* 0x000e620000002300 */
[----:B------:R-:W2:Y:S01]  /*0030*/  LDCU UR6, c[0x0][0x3a4] ;  /* 0x00007480ff0677ac */ /* 0x000ea20008000800 */
[----:B------:R-:W3:Y:S05]  /*0040*/  S2R R15, SR_TID.Y ;  /* 0x00000000000f7919 */ /* 0x000eea0000002200 */
[----:B------:R-:W4:Y:S08]  /*0050*/  LDC R5, c[0x0][0x360] ;  /* 0x0000d800ff057b82 */ /* 0x000f300000000800 */
[----:B------:R-:W3:Y:S01]  /*0060*/  LDC R8, c[0x0][0x364] ;  /* 0x0000d900ff087b82 */ /* 0x000ee20000000800 */
[----:B0-----:R-:W-:-:S07]  /*0070*/  IABS R4, R9 ;  /* 0x0000000900047213 */ /* 0x001fce0000000000 */
[----:B------:R-:W1:Y:S01]  /*0080*/  S2UR UR4, SR_CTAID.Z ;  /* 0x00000000000479c3 */ /* 0x000e620000002700 */
[----:B------:R-:W-:Y:S01]  /*0090*/  LOP3.LUT R13, RZ, R9, RZ, 0x33, !PT ;  /* 0x00000009ff0d7212 */ /* 0x000fe200078e33ff */
[----:B------:R-:W0:Y:S06]  /*00a0*/  I2F.RP R0, R4 ;  /* 0x0000000400007306 */ /* 0x000e2c0000209400 */
[----:B------:R-:W1:Y:S08]  /*00b0*/  LDC R6, c[0x0][0x368] ;  /* 0x0000da00ff067b82 */ /* 0x000e700000000800 */
[----:B------:R-:W-:Y:S01]  /*00c0*/  S2UR UR5, SR_CTAID.Y ;  /* 0x00000000000579c3 */ /* 0x000fe20000002600 */
[----:B0-----:R-:W0:Y:S01]  /*00d0*/  MUFU.RCP R0, R0 ;  /* 0x0000000000007308 */ /* 0x001e220000001000 */
[----:B-1----:R-:W-:-:S06]  /*00e0*/  IMAD R6, R6, UR4, R7 ;  /* 0x0000000406067c24 */ /* 0x002fcc000f8e0207 */
[----:B------:R-:W4:Y:S01]  /*00f0*/  S2UR UR4, SR_CTAID.X ;  /* 0x00000000000479c3 */ /* 0x000f220000002500 */
[----:B0-----:R-:W-:Y:S02]  /*0100*/  IADD3 R2, PT, PT, R0, 0xffffffe, RZ ;  /* 0x0ffffffe00027810 */ /* 0x001fe40007ffe0ff */
[----:B------:R-:W-:Y:S02]  /*0110*/  IABS R0, R6 ;  /* 0x0000000600007213 */ /* 0x000fe40000000000 */
[----:B------:R0:W1:Y:S02]  /*0120*/  F2I.FTZ.U32.TRUNC.NTZ R3, R2 ;  /* 0x0000000200037305 */ /* 0x000064000021f000 */
[----:B0-----:R-:W-:Y:S01]  /*0130*/  HFMA2 R2, -RZ, RZ, 0, 0 ;  /* 0x00000000ff027431 */ /* 0x001fe200000001ff */
[----:B-1----:R-:W-:-:S05]  /*0140*/  IADD3 R11, PT, PT, RZ, -R3, RZ ;  /* 0x80000003ff0b7210 */ /* 0x002fca0007ffe0ff */
[----:B------:R-:W-:Y:S02]  /*0150*/  IMAD R7, R11, R4, RZ ;  /* 0x000000040b077224 */ /* 0x000fe400078e02ff */
[----:B------:R-:W0:Y:S02]  /*0160*/  LDC.64 R10, c[0x0][0x398] ;  /* 0x0000e600ff0a7b82 */ /* 0x000e240000000a00 */
[----:B------:R-:W-:Y:S01]  /*0170*/  IMAD.HI.U32 R3, R3, R7, R2 ;  /* 0x0000000703037227 */ /* 0x000fe200078e0002 */
[----:B------:R-:W-:Y:S02]  /*0180*/  MOV R7, R0 ;  /* 0x0000000000077202 */ /* 0x000fe40000000f00 */
[----:B------:R-:W-:-:S03]  /*0190*/  LOP3.LUT R2, R6, R9, RZ, 0x3c, !PT ;  /* 0x0000000906027212 */ /* 0x000fc600078e3cff */
[----:B------:R-:W-:Y:S01]  /*01a0*/  IMAD.HI.U32 R3, R3, R7, RZ ;  /* 0x0000000703037227 */ /* 0x000fe200078e00ff */
[----:B------:R-:W-:-:S03]  /*01b0*/  ISETP.GE.AND P0, PT, R2, RZ, PT ;  /* 0x000000ff0200720c */ /* 0x000fc60003f06270 */
[----:B------:R-:W-:-:S04]  /*01c0*/  IMAD.MOV R0, RZ, RZ, -R3 ;  /* 0x000000ffff007224 */ /* 0x000fc800078e0a03 */
[C---:B------:R-:W-:Y:S02]  /*01d0*/  IMAD R7, R4.reuse, R0, R7 ;  /* 0x0000000004077224 */ /* 0x040fe400078e0207 */
[----:B------:R-:W4:Y:S03]  /*01e0*/  S2R R0, SR_TID.X ;  /* 0x0000000000007919 */ /* 0x000f260000002100 */
[----:B------:R-:W-:-:S13]  /*01f0*/  ISETP.GT.U32.AND P2, PT, R4, R7, PT ;  /* 0x000000070400720c */ /* 0x000fda0003f44070 */
[-C--:B------:R-:W-:Y:S02]  /*0200*/  @!P2 IADD3 R7, PT, PT, R7, -R4.reuse, RZ ;  /* 0x800000040707a210 */ /* 0x080fe40007ffe0ff */
[----:B------:R-:W-:Y:S02]  /*0210*/  @!P2 IADD3 R3, PT, PT, R3, 0x1, RZ ;  /* 0x000000010303a810 */ /* 0x000fe40007ffe0ff */
[----:B------:R-:W-:-:S13]  /*0220*/  ISETP.GE.U32.AND P1, PT, R7, R4, PT ;  /* 0x000000040700720c */ /* 0x000fda0003f26070 */
[----:B------:R-:W-:Y:S02]  /*0230*/  @P1 IADD3 R3, PT, PT, R3, 0x1, RZ ;  /* 0x0000000103031810 */ /* 0x000fe40007ffe0ff */
[----:B------:R-:W-:-:S03]  /*0240*/  ISETP.NE.AND P1, PT, R9, RZ, PT ;  /* 0x000000ff0900720c */ /* 0x000fc60003f25270 */
[----:B------:R-:W-:Y:S02]  /*0250*/  IMAD.MOV.U32 R2, RZ, RZ, R3 ;  /* 0x000000ffff027224 */ /* 0x000fe400078e0003 */
[----:B----4-:R-:W-:Y:S01]  /*0260*/  IMAD R3, R5, UR4, R0 ;  /* 0x0000000405037c24 */ /* 0x010fe2000f8e0200 */
[----:B0-----:R-:W-:Y:S01]  /*0270*/  IADD3 R5, PT, PT, R10, -R11, RZ ;  /* 0x8000000b0a057210 */ /* 0x001fe20007ffe0ff */
[----:B---3--:R-:W-:Y:S01]  /*0280*/  IMAD R0, R8, UR5, R15 ;  /* 0x0000000508007c24 */ /* 0x008fe2000f8e020f */
[----:B------:R-:W-:-:S04]  /*0290*/  @!P0 IADD3 R2, PT, PT, -R2, RZ, RZ ;  /* 0x000000ff02028210 */ /* 0x000fc80007ffe1ff */
[----:B------:R-:W-:Y:S02]  /*02a0*/  SEL R2, R13, R2, !P1 ;  /* 0x000000020d027207 */ /* 0x000fe40004800000 */
[----:B------:R-:W-:Y:S02]  /*02b0*/  VIMNMX R8, PT, PT, R3, R0, !PT ;  /* 0x0000000003087248 */ /* 0x000fe40007fe0100 */
[----:B--2---:R-:W-:-:S04]  /*02c0*/  ISETP.GE.AND P0, PT, R2, UR6, PT ;  /* 0x0000000602007c0c */ /* 0x004fc8000bf06270 */
[----:B------:R-:W-:-:S13]  /*02d0*/  ISETP.GT.OR P0, PT, R8, R5, P0 ;  /* 0x000000050800720c */ /* 0x000fda0000704670 */
[----:B------:R-:W-:Y:S05]  /*02e0*/  @P0 EXIT ;  /* 0x000000000000094d */ /* 0x000fea0003800000 */
[----:B------:R-:W-:Y:S01]  /*02f0*/  ISETP.GE.AND P0, PT, R11, 0x1, PT ;  /* 0x000000010b00780c */ /* 0x000fe20003f06270 */
[----:B------:R-:W0:Y:S01]  /*0300*/  LDCU.64 UR6, c[0x0][0x358] ;  /* 0x00006b00ff0677ac */ /* 0x000e220008000a00 */
[----:B------:R-:W-:-:S11]  /*0310*/  MOV R18, RZ ;  /* 0x000000ff00127202 */ /* 0x000fd60000000f00 */
[----:B------:R-:W-:Y:S05]  /*0320*/  @!P0 BRA `(.L_x_8) ;  /* 0x00000008009c8947 */ /* 0x000fea0003800000 */
[----:B------:R-:W-:Y:S01]  /*0330*/  ISETP.GE.AND P2, PT, R6, RZ, PT ;  /* 0x000000ff0600720c */ /* 0x000fe20003f46270 */
[----:B------:R-:W-:Y:S01]  /*0340*/  HFMA2 R18, -RZ, RZ, 0, 0 ;  /* 0x00000000ff127431 */ /* 0x000fe200000001ff */
[----:B------:R-:W-:Y:S01]  /*0350*/  ISETP.GT.U32.AND P0, PT, R4, R7, PT ;  /* 0x000000070400720c */ /* 0x000fe20003f04070 */
[----:B------:R-:W-:Y:S01]  /*0360*/  IMAD.IADD R4, R7, 0x1, -R4 ;  /* 0x0000000107047824 */ /* 0x000fe200078e0a04 */
[----:B------:R-:W-:Y:S01]  /*0370*/  LOP3.LUT R6, R11, 0xf, RZ, 0xc0, !PT ;  /* 0x0000000f0b067812 */ /* 0x000fe200078ec0ff */
[----:B------:R-:W-:-:S03]  /*0380*/  UMOV UR4, URZ ;  /* 0x000000ff00047c82 */ /* 0x000fc60008000000 */
[----:B------:R-:W-:-:S05]  /*0390*/  SEL R4, R4, R7, !P0 ;  /* 0x0000000704047207 */ /* 0x000fca0004000000 */
[----:B------:R-:W-:-:S04]  /*03a0*/  @!P2 IADD3 R4, PT, PT, -R4, RZ, RZ ;  /* 0x000000ff0404a210 */ /* 0x000fc80007ffe1ff */
[----:B------:R-:W-:-:S05]  /*03b0*/  SEL R4, R13, R4, !P1 ;  /* 0x000000040d047207 */ /* 0x000fca0004800000 */
[----:B------:R-:W-:Y:S01]  /*03c0*/  IMAD R8, R2, R9, R4 ;  /* 0x0000000902087224 */ /* 0x000fe200078e0204 */
[C---:B------:R-:W-:Y:S01]  /*03d0*/  LOP3.LUT R9, R11.reuse, 0x7ffffff0, RZ, 0xc0, !PT ;  /* 0x7ffffff00b097812 */ /* 0x040fe200078ec0ff */
[----:B------:R-:W-:Y:S01]  /*03e0*/  IMAD R7, R4, R10, R3 ;  /* 0x0000000a04077224 */ /* 0x000fe200078e0203 */
[C---:B------:R-:W-:Y:S02]  /*03f0*/  LOP3.LUT R10, R11.reuse, 0x7, RZ, 0xc0, !PT ;  /* 0x000000070b0a7812 */ /* 0x040fe400078ec0ff */
[----:B------:R-:W-:Y:S02]  /*0400*/  LOP3.LUT R11, R11, 0x3, RZ, 0xc0, !PT ;  /* 0x000000030b0b7812 */ /* 0x000fe400078ec0ff */
[----:B------:R-:W-:-:S07]  /*0410*/  IADD3 R12, PT, PT, -R9, RZ, RZ ;  /* 0x000000ff090c7210 */ /* 0x000fce0007ffe1ff */
.L_x_14:
[----:B------:R-:W1:Y:S01]  /*0420*/  LDC.64 R14, c[0x0][0x398] ;  /* 0x0000e600ff0e7b82 */ /* 0x000e620000000a00 */
[----:B------:R-:W-:Y:S02]  /*0430*/  IADD3 R13, PT, PT, R7, UR4, RZ ;  /* 0x00000004070d7c10 */ /* 0x000fe4000fffe0ff */
[----:B-1----:R-:W-:Y:S01]  /*0440*/  ISETP.GE.U32.AND P1, PT, R15, 0x10, PT ;  /* 0x000000100f00780c */ /* 0x002fe20003f26070 */
[-C--:B------:R-:W-:Y:S01]  /*0450*/  IMAD R4, R8, R15.reuse, UR4 ;  /* 0x0000000408047e24 */ /* 0x080fe2000f8e020f */
[----:B------:R-:W-:Y:S01]  /*0460*/  UIADD3 UR4, UPT, UPT, UR4, 0x1, URZ ;  /* 0x0000000104047890 */ /* 0x000fe2000fffe0ff */
[----:B------:R-:W-:Y:S02]  /*0470*/  IMAD R13, R13, R14, R0 ;  /* 0x0000000e0d0d7224 */ /* 0x000fe400078e0200 */
[----:B------:R-:W-:Y:S02]  /*0480*/  IMAD R19, R4, R15, RZ ;  /* 0x0000000f04137224 */ /* 0x000fe400078e02ff */
[----:B------:R-:W-:Y:S01]  /*0490*/  IMAD.MOV.U32 R4, RZ, RZ, RZ ;  /* 0x000000ffff047224 */ /* 0x000fe200078e00ff */
[----:B------:R-:W-:-:S05]  /*04a0*/  ISETP.NE.AND P0, PT, R15, UR4, PT ;  /* 0x000000040f007c0c */ /* 0x000fca000bf05270 */
[----:B------:R-:W-:Y:S08]  /*04b0*/  @!P1 BRA `(.L_x_9) ;  /* 0x0000000000f49947 */ /* 0x000ff00003800000 */
[----:B------:R-:W-:Y:S02]  /*04c0*/  MOV R21, R19 ;  /* 0x0000001300157202 */ /* 0x000fe40000000f00 */
[----:B------:R-:W-:Y:S02]  /*04d0*/  MOV R23, R13 ;  /* 0x0000000d00177202 */ /* 0x000fe40000000f00 */
[----:B------:R-:W-:-:S07]  /*04e0*/  MOV R4, R12 ;  /* 0x0000000c00047202 */ /* 0x000fce0000000f00 */
.L_x_10:
[----:B------:R-:W1:Y:S08]  /*04f0*/  LDC.64 R16, c[0x0][0x380] ;  /* 0x0000e000ff107b82 */ /* 0x000e700000000a00 */
[----:B------:R-:W2:Y:S01]  /*0500*/  LDC.64 R14, c[0x0][0x388] ;  /* 0x0000e200ff0e7b82 */ /* 0x000ea20000000a00 */
[----:B-1----:R-:W-:-:S05]  /*0510*/  IMAD.WIDE R16, R23, 0x4, R16 ;  /* 0x0000000417107825 */ /* 0x002fca00078e0210 */
[----:B0-----:R-:W3:Y:S01]  /*0520*/  LDG.E R25, desc[UR6][R16.64] ;  /* 0x0000000610197981 */ /* 0x001ee2000c1e1900 */
[----:B--2---:R-:W-:-:S03]  /*0530*/  IMAD.WIDE R14, R21, 0x4, R14 ;  /* 0x00000004150e7825 */ /* 0x004fc600078e020e */
[----:B------:R-:W2:Y:S04]  /*0540*/  LDG.E R27, desc[UR6][R16.64+0x4] ;  /* 0x00000406101b7981 */ /* 0x000ea8000c1e1900 */
[----:B------:R-:W3:Y:S04]  /*0550*/  LDG.E R20, desc[UR6][R14.64] ;  /* 0x000000060e147981 */ /* 0x000ee8000c1e1900 */
[----:B------:R-:W2:Y:S04]  /*0560*/  LDG.E R22, desc[UR6][R14.64+0x4] ;  /* 0x000004060e167981 */ /* 0x000ea8000c1e1900 */
[----:B------:R-:W4:Y:S04]  /*0570*/  LDG.E R24, desc[UR6][R16.64+0x34] ;  /* 0x0000340610187981 */ /* 0x000f28000c1e1900 */
[----:B------:R-:W5:Y:S04]  /*0580*/  LDG.E R28, desc[UR6][R14.64+0x38] ;  /* 0x000038060e1c7981 */ /* 0x000f68000c1e1900 */
[----:B------:R-:W5:Y:S01]  /*0590*/  LDG.E R29, desc[UR6][R14.64+0x3c] ;  /* 0x00003c060e1d7981 */ /* 0x000f62000c1e1900 */
[----:B---3--:R-:W-:-:S03]  /*05a0*/  FFMA R20, R25, R20, R18 ;  /* 0x0000001419147223 */ /* 0x008fc60000000012 */
[----:B------:R-:W3:Y:S04]  /*05b0*/  LDG.E R25, desc[UR6][R16.64+0x8] ;  /* 0x0000080610197981 */ /* 0x000ee8000c1e1900 */
[----:B------:R-:W3:Y:S01]  /*05c0*/  LDG.E R18, desc[UR6][R14.64+0x8] ;  /* 0x000008060e127981 */ /* 0x000ee2000c1e1900 */
[----:B--2---:R-:W-:-:S03]  /*05d0*/  FFMA R20, R27, R22, R20 ;  /* 0x000000161b147223 */ /* 0x004fc60000000014 */
[----:B------:R-:W2:Y:S04]  /*05e0*/  LDG.E R27, desc[UR6][R16.64+0xc] ;  /* 0x00000c06101b7981 */ /* 0x000ea8000c1e1900 */
[----:B------:R-:W2:Y:S01]  /*05f0*/  LDG.E R22, desc[UR6][R14.64+0xc] ;  /* 0x00000c060e167981 */ /* 0x000ea2000c1e1900 */
        /* <DEDUP_REMOVED lines=28> */
[----:B------:R-:W4:Y:S04]  /*07c0*/  LDG.E R27, desc[UR6][R14.64+0x34] ;  /* 0x000034060e1b7981 */ /* 0x000f28000c1e1900 */
[----:B------:R-:W5:Y:S04]  /*07d0*/  LDG.E R20, desc[UR6][R16.64+0x38] ;  /* 0x0000380610147981 */ /* 0x000f68000c1e1900 */
[----:B------:R-:W2:Y:S01]  /*07e0*/  LDG.E R22, desc[UR6][R16.64+0x3c] ;  /* 0x00003c0610167981 */ /* 0x000ea2000c1e1900 */
[----:B------:R-:W-:-:S04]  /*07f0*/  IADD3 R4, PT, PT, R4, 0x10, RZ ;  /* 0x0000001004047810 */ /* 0x000fc80007ffe0ff */
[----:B------:R-:W-:Y:S01]  /*0800*/  ISETP.NE.AND P1, PT, R4, RZ, PT ;  /* 0x000000ff0400720c */ /* 0x000fe20003f25270 */
[----:B------:R-:W-:Y:S01]  /*0810*/  VIADD R23, R23, 0x10 ;  /* 0x0000001017177836 */ /* 0x000fe20000000000 */
[----:B------:R-:W-:Y:S01]  /*0820*/  IADD3 R21, PT, PT, R21, 0x10, RZ ;  /* 0x0000001015157810 */ /* 0x000fe20007ffe0ff */
[----:B---3--:R-:W-:-:S04]  /*0830*/  FFMA R25, R25, R18, R26 ;  /* 0x0000001219197223 */ /* 0x008fc8000000001a */
[----:B----4-:R-:W-:-:S04]  /*0840*/  FFMA R25, R24, R27, R25 ;  /* 0x0000001b18197223 */ /* 0x010fc80000000019 */
[----:B-----5:R-:W-:-:S04]  /*0850*/  FFMA R25, R20, R28, R25 ;  /* 0x0000001c14197223 */ /* 0x020fc80000000019 */
[----:B--2---:R-:W-:Y:S01]  /*0860*/  FFMA R18, R22, R29, R25 ;  /* 0x0000001d16127223 */ /* 0x004fe20000000019 */
[----:B------:R-:W-:Y:S06]  /*0870*/  @P1 BRA `(.L_x_10) ;  /* 0xfffffffc001c1947 */ /* 0x000fec000383ffff */
[----:B------:R-:W-:-:S07]  /*0880*/  MOV R4, R9 ;  /* 0x0000000900047202 */ /* 0x000fce0000000f00 */
.L_x_9:
[----:B------:R-:W-:-:S13]  /*0890*/  ISETP.NE.AND P1, PT, R6, RZ, PT ;  /* 0x000000ff0600720c */ /* 0x000fda0003f25270 */
[----:B------:R-:W-:Y:S05]  /*08a0*/  @!P1 BRA `(.L_x_11) ;  /* 0x0000000400389947 */ /* 0x000fea0003800000 */
[----:B------:R-:W-:Y:S02]  /*08b0*/  IADD3 R14, PT, PT, R6, -0x1, RZ ;  /* 0xffffffff060e7810 */ /* 0x000fe40007ffe0ff */
[----:B------:R-:W-:Y:S02]  /*08c0*/  ISETP.NE.AND P2, PT, R10, RZ, PT ;  /* 0x000000ff0a00720c */ /* 0x000fe40003f45270 */
[----:B------:R-:W-:-:S13]  /*08d0*/  ISETP.GE.U32.AND P1, PT, R14, 0x7, PT ;  /* 0x000000070e00780c */ /* 0x000fda0003f26070 */
[----:B------:R-:W-:Y:S05]  /*08e0*/  @!P1 BRA `(.L_x_12) ;  /* 0x00000000007c9947 */ /* 0x000fea0003800000 */
[----:B------:R-:W1:Y:S01]  /*08f0*/  LDC.64 R16, c[0x0][0x380] ;  /* 0x0000e000ff107b82 */ /* 0x000e620000000a00 */
[----:B------:R-:W-:Y:S01]  /*0900*/  IADD3 R21, PT, PT, R13, R4, RZ ;  /* 0x000000040d157210 */ /* 0x000fe20007ffe0ff */
[----:B------:R-:W-:-:S06]  /*0910*/  IMAD.IADD R23, R19, 0x1, R4 ;  /* 0x0000000113177824 */ /* 0x000fcc00078e0204 */
[----:B------:R-:W2:Y:S01]  /*0920*/  LDC.64 R14, c[0x0][0x388] ;  /* 0x0000e200ff0e7b82 */ /* 0x000ea20000000a00 */
[----:B-1----:R-:W-:-:S05]  /*0930*/  IMAD.WIDE R16, R21, 0x4, R16 ;  /* 0x0000000415107825 */ /* 0x002fca00078e0210 */
[----:B0-----:R-:W3:Y:S01]  /*0940*/  LDG.E R21, desc[UR6][R16.64] ;  /* 0x0000000610157981 */ /* 0x001ee2000c1e1900 */
[----:B--2---:R-:W-:-:S03]  /*0950*/  IMAD.WIDE R14, R23, 0x4, R14 ;  /* 0x00000004170e7825 */ /* 0x004fc600078e020e */
[----:B------:R-:W2:Y:S04]  /*0960*/  LDG.E R25, desc[UR6][R16.64+0x8] ;  /* 0x0000080610197981 */ /* 0x000ea8000c1e1900 */
[----:B------:R-:W3:Y:S04]  /*0970*/  LDG.E R20, desc[UR6][R14.64] ;  /* 0x000000060e147981 */ /* 0x000ee8000c1e1900 */
[----:B------:R-:W4:Y:S04]  /*0980*/  LDG.E R23, desc[UR6][R16.64+0x4] ;  /* 0x0000040610177981 */ /* 0x000f28000c1e1900 */
[----:B------:R-:W4:Y:S04]  /*0990*/  LDG.E R22, desc[UR6][R14.64+0x4] ;  /* 0x000004060e167981 */ /* 0x000f28000c1e1900 */
[----:B------:R-:W2:Y:S04]  /*09a0*/  LDG.E R24, desc[UR6][R14.64+0x8] ;  /* 0x000008060e187981 */ /* 0x000ea8000c1e1900 */
[----:B------:R-:W5:Y:S04]  /*09b0*/  LDG.E R27, desc[UR6][R14.64+0x10] ;  /* 0x000010060e1b7981 */ /* 0x000f68000c1e1900 */
[----:B------:R-:W5:Y:S04]  /*09c0*/  LDG.E R26, desc[UR6][R14.64+0x14] ;  /* 0x000014060e1a7981 */ /* 0x000f68000c1e1900 */
[----:B------:R-:W5:Y:S01]  /*09d0*/  LDG.E R28, desc[UR6][R14.64+0x1c] ;  /* 0x00001c060e1c7981 */ /* 0x000f62000c1e1900 */
[----:B---3--:R-:W-:-:S03]  /*09e0*/  FFMA R20, R21, R20, R18 ;  /* 0x0000001415147223 */ /* 0x008fc60000000012 */
[----:B------:R-:W3:Y:S04]  /*09f0*/  LDG.E R18, desc[UR6][R16.64+0xc] ;  /* 0x00000c0610127981 */ /* 0x000ee8000c1e1900 */
[----:B------:R-:W3:Y:S01]  /*0a00*/  LDG.E R21, desc[UR6][R14.64+0xc] ;  /* 0x00000c060e157981 */ /* 0x000ee2000c1e1900 */
[----:B----4-:R-:W-:-:S03]  /*0a10*/  FFMA R20, R23, R22, R20 ;  /* 0x0000001617147223 */ /* 0x010fc60000000014 */
[----:B------:R-:W4:Y:S01]  /*0a20*/  LDG.E R22, desc[UR6][R16.64+0x14] ;  /* 0x0000140610167981 */ /* 0x000f22000c1e1900 */
[----:B--2---:R-:W-:-:S03]  /*0a30*/  FFMA R29, R25, R24, R20 ;  /* 0x00000018191d7223 */ /* 0x004fc60000000014 */
[----:B------:R-:W5:Y:S04]  /*0a40*/  LDG.E R24, desc[UR6][R16.64+0x10] ;  /* 0x0000100610187981 */ /* 0x000f68000c1e1900 */
[----:B------:R-:W2:Y:S04]  /*0a50*/  LDG.E R20, desc[UR6][R16.64+0x18] ;  /* 0x0000180610147981 */ /* 0x000ea8000c1e1900 */
[----:B------:R-:W2:Y:S04]  /*0a60*/  LDG.E R25, desc[UR6][R14.64+0x18] ;  /* 0x000018060e197981 */ /* 0x000ea8000c1e1900 */
[----:B------:R-:W2:Y:S01]  /*0a70*/  LDG.E R23, desc[UR6][R16.64+0x1c] ;  /* 0x00001c0610177981 */ /* 0x000ea2000c1e1900 */
[----:B------:R-:W-:Y:S01]  /*0a80*/  IADD3 R4, PT, PT, R4, 0x8, RZ ;  /* 0x0000000804047810 */ /* 0x000fe20007ffe0ff */
[----:B---3--:R-:W-:-:S04]  /*0a90*/  FFMA R21, R18, R21, R29 ;  /* 0x0000001512157223 */ /* 0x008fc8000000001d */
[----:B-----5:R-:W-:-:S04]  /*0aa0*/  FFMA R21, R24, R27, R21 ;  /* 0x0000001b18157223 */ /* 0x020fc80000000015 */
[----:B----4-:R-:W-:-:S04]  /*0ab0*/  FFMA R21, R22, R26, R21 ;  /* 0x0000001a16157223 */ /* 0x010fc80000000015 */
[----:B--2---:R-:W-:-:S04]  /*0ac0*/  FFMA R20, R20, R25, R21 ;  /* 0x0000001914147223 */ /* 0x004fc80000000015 */
[----:B------:R-:W-:-:S07]  /*0ad0*/  FFMA R18, R23, R28, R20 ;  /* 0x0000001c17127223 */ /* 0x000fce0000000014 */
.L_x_12:
[----:B------:R-:W-:Y:S05]  /*0ae0*/  @!P2 BRA `(.L_x_11) ;  /* 0x0000000000a8a947 */ /* 0x000fea0003800000 */
[----:B------:R-:W-:Y:S02]  /*0af0*/  IADD3 R14, PT, PT, R10, -0x1, RZ ;  /* 0xffffffff0a0e7810 */ /* 0x000fe40007ffe0ff */
[----:B------:R-:W-:Y:S02]  /*0b00*/  ISETP.NE.AND P2, PT, R11, RZ, PT ;  /* 0x000000ff0b00720c */ /* 0x000fe40003f45270 */
[----:B------:R-:W-:-:S13]  /*0b10*/  ISETP.GE.U32.AND P1, PT, R14, 0x3, PT ;  /* 0x000000030e00780c */ /* 0x000fda0003f26070 */
[----:B------:R-:W-:Y:S05]  /*0b20*/  @!P1 BRA `(.L_x_13) ;  /* 0x00000000004c9947 */ /* 0x000fea0003800000 */
[----:B------:R-:W1:Y:S01]  /*0b30*/  LDC.64 R16, c[0x0][0x380] ;  /* 0x0000e000ff107b82 */ /* 0x000e620000000a00 */
[-C--:B------:R-:W-:Y:S02]  /*0b40*/  IADD3 R21, PT, PT, R13, R4.reuse, RZ ;  /* 0x000000040d157210 */ /* 0x080fe40007ffe0ff */
[----:B------:R-:W-:-:S05]  /*0b50*/  IADD3 R23, PT, PT, R19, R4, RZ ;  /* 0x0000000413177210 */ /* 0x000fca0007ffe0ff */
        /* <DEDUP_REMOVED lines=10> */
[----:B------:R-:W5:Y:S01]  /*0c00*/  LDG.E R26, desc[UR6][R14.64+0xc] ;  /* 0x00000c060e1a7981 */ /* 0x000f62000c1e1900 */
[----:B------:R-:W-:-:S02]  /*0c10*/  VIADD R4, R4, 0x4 ;  /* 0x0000000404047836 */ /* 0x000fc40000000000 */
[----:B---3--:R-:W-:-:S04]  /*0c20*/  FFMA R20, R21, R20, R18 ;  /* 0x0000001415147223 */ /* 0x008fc80000000012 */
[----:B----4-:R-:W-:-:S04]  /*0c30*/  FFMA R20, R23, R22, R20 ;  /* 0x0000001617147223 */ /* 0x010fc80000000014 */
[----:B--2---:R-:W-:-:S04]  /*0c40*/  FFMA R20, R25, R24, R20 ;  /* 0x0000001819147223 */ /* 0x004fc80000000014 */
[----:B-----5:R-:W-:-:S07]  /*0c50*/  FFMA R18, R27, R26, R20 ;  /* 0x0000001a1b127223 */ /* 0x020fce0000000014 */
.L_x_13:
[----:B------:R-:W-:Y:S05]  /*0c60*/  @!P2 BRA `(.L_x_11) ;  /* 0x000000000048a947 */ /* 0x000fea0003800000 */
[----:B------:R-:W1:Y:S01]  /*0c70*/  LDC.64 R14, c[0x0][0x380] ;  /* 0x0000e000ff0e7b82 */ /* 0x000e620000000a00 */
[-C--:B------:R-:W-:Y:S02]  /*0c80*/  IADD3 R13, PT, PT, R13, R4.reuse, RZ ;  /* 0x000000040d0d7210 */ /* 0x080fe40007ffe0ff */
[----:B------:R-:W-:-:S05]  /*0c90*/  IADD3 R19, PT, PT, R19, R4, RZ ;  /* 0x0000000413137210 */ /* 0x000fca0007ffe0ff */
[----:B------:R-:W2:Y:S01]  /*0ca0*/  LDC.64 R16, c[0x0][0x388] ;  /* 0x0000e200ff107b82 */ /* 0x000ea20000000a00 */
[----:B-1----:R-:W-:-:S05]  /*0cb0*/  IMAD.WIDE R14, R13, 0x4, R14 ;  /* 0x000000040d0e7825 */ /* 0x002fca00078e020e */
[----:B0-----:R-:W3:Y:S01]  /*0cc0*/  LDG.E R13, desc[UR6][R14.64] ;  /* 0x000000060e0d7981 */ /* 0x001ee2000c1e1900 */
[----:B--2---:R-:W-:-:S05]  /*0cd0*/  IMAD.WIDE R16, R19, 0x4, R16 ;  /* 0x0000000413107825 */ /* 0x004fca00078e0210 */
[----:B------:R-:W3:Y:S01]  /*0ce0*/  LDG.E R4, desc[UR6][R16.64] ;  /* 0x0000000610047981 */ /* 0x000ee2000c1e1900 */
[----:B------:R-:W-:Y:S01]  /*0cf0*/  ISETP.NE.AND P1, PT, R11, 0x1, PT ;  /* 0x000000010b00780c */ /* 0x000fe20003f25270 */
[----:B---3--:R-:W-:-:S12]  /*0d00*/  FFMA R18, R13, R4, R18 ;  /* 0x000000040d127223 */ /* 0x008fd80000000012 */
[----:B------:R-:W-:Y:S05]  /*0d10*/  @!P1 BRA `(.L_x_11) ;  /* 0x00000000001c9947 */ /* 0x000fea0003800000 */
[----:B------:R-:W-:Y:S01]  /*0d20*/  ISETP.NE.AND P1, PT, R11, 0x2, PT ;  /* 0x000000020b00780c */ /* 0x000fe20003f25270 */
[----:B------:R-:W2:Y:S04]  /*0d30*/  LDG.E R13, desc[UR6][R14.64+0x4] ;  /* 0x000004060e0d7981 */ /* 0x000ea8000c1e1900 */
[----:B------:R-:W2:Y:S08]  /*0d40*/  LDG.E R4, desc[UR6][R16.64+0x4] ;  /* 0x0000040610047981 */ /* 0x000eb0000c1e1900 */
[----:B------:R-:W3:Y:S04]  /*0d50*/  @P1 LDG.E R19, desc[UR6][R14.64+0x8] ;  /* 0x000008060e131981 */ /* 0x000ee8000c1e1900 */
[----:B------:R-:W3:Y:S01]  /*0d60*/  @P1 LDG.E R20, desc[UR6][R16.64+0x8] ;  /* 0x0000080610141981 */ /* 0x000ee2000c1e1900 */
[----:B--2---:R-:W-:-:S04]  /*0d70*/  FFMA R18, R13, R4, R18 ;  /* 0x000000040d127223 */ /* 0x004fc80000000012 */
[----:B---3--:R-:W-:-:S07]  /*0d80*/  @P1 FFMA R18, R19, R20, R18 ;  /* 0x0000001413121223 */ /* 0x008fce0000000012 */
.L_x_11:
[----:B------:R-:W-:Y:S05]  /*0d90*/  @P0 BRA `(.L_x_14) ;  /* 0xfffffff400a00947 */ /* 0x000fea000383ffff */
.L_x_8:
[----:B------:R-:W1:Y:S01]  /*0da0*/  LDC.64 R6, c[0x0][0x390] ;  /* 0x0000e400ff067b82 */ /* 0x000e620000000a00 */
[----:B------:R-:W-:-:S05]  /*0db0*/  IMAD R2, R5, R2, R2 ;  /* 0x0000000205027224 */ /* 0x000fca00078e0202 */
[----:B------:R-:W-:-:S05]  /*0dc0*/  IADD3 R2, PT, PT, R3, R2, RZ ;  /* 0x0000000203027210 */ /* 0x000fca0007ffe0ff */
[----:B------:R-:W-:-:S05]  /*0dd0*/  IMAD R5, R5, R2, R2 ;  /* 0x0000000205057224 */ /* 0x000fca00078e0202 */
[----:B------:R-:W-:-:S05]  /*0de0*/  IADD3 R3, PT, PT, R0, R5, RZ ;  /* 0x0000000500037210 */ /* 0x000fca0007ffe0ff */
[----:B-1----:R-:W-:-:S05]  /*0df0*/  IMAD.WIDE R2, R3, 0x4, R6 ;  /* 0x0000000403027825 */ /* 0x002fca00078e0206 */
[----:B0-----:R-:W-:Y:S01]  /*0e00*/  REDG.E.ADD.F32.FTZ.RN.STRONG.GPU desc[UR6][R2.64], R18 ;  /* 0x00000012020079a6 */ /* 0x001fe2000c12f306 */
[----:B------:R-:W-:Y:S05]  /*0e10*/  EXIT ;  /* 0x000000000000794d */ /* 0x000fea0003800000 */
.L_x_15:
        /* <DEDUP_REMOVED lines=14> */
.L_x_25:


//--------------------- .text._Z17convolve3d1kernelPfS_S_iii --------------------------
	.section	.text._Z17convolve3d1kernelPfS_S_iii,"ax",@progbits
	.align	128
        .global         _Z17convolve3d1kernelPfS_S_iii
        .type           _Z17convolve3d1kernelPfS_S_iii,@function
        .size           _Z17convolve3d1kernelPfS_S_iii,(.L_x_26 - _Z17convolve3d1kernelPfS_S_iii)
        .other          _Z17convolve3d1kernelPfS_S_iii,@"STO_CUDA_ENTRY STV_DEFAULT"
_Z17convolve3d1kernelPfS_S_iii:
.text._Z17convolve3d1kernelPfS_S_iii:
[----:B------:R-:W-:Y:S01]  /*0000*/  LDC R1, c[0x0][0x37c] ;  /* 0x0000df00ff017b82 */ /* 0x000fe20000000800 */
[----:B------:R-:W0:Y:S07]  /*0010*/  S2R R3, SR_TID.X ;  /* 0x0000000000037919 */ /* 0x000e2e0000002100 */
[----:B------:R-:W0:Y:S01]  /*0020*/  S2UR UR4, SR_CTAID.X ;  /* 0x00000000000479c3 */ /* 0x000e220000002500 */
[----:B------:R-:W1:Y:S01]  /*0030*/  LDCU UR7, c[0x0][0x3a0] ;  /* 0x00007400ff0777ac */ /* 0x000e620008000800 */
[----:B------:R-:W2:Y:S01]  /*0040*/  S2R R5, SR_TID.Y ;  /* 0x0000000000057919 */ /* 0x000ea20000002200 */
[----:B------:R-:W3:Y:S05]  /*0050*/  S2R R7, SR_TID.Z ;  /* 0x0000000000077919 */ /* 0x000eea0000002300 */
[----:B------:R-:W0:Y:S08]  /*0060*/  LDC R0, c[0x0][0x360] ;  /* 0x0000d800ff007b82 */ /* 0x000e300000000800 */
[----:B------:R-:W2:Y:S08]  /*0070*/  S2UR UR5, SR_CTAID.Y ;  /* 0x00000000000579c3 */ /* 0x000eb00000002600 */
[----:B------:R-:W2:Y:S08]  /*0080*/  LDC R2, c[0x0][0x364] ;  /* 0x0000d900ff027b82 */ /* 0x000eb00000000800 */
[----:B------:R-:W4:Y:S01]  /*0090*/  LDC.64 R8, c[0x0][0x398] ;  /* 0x0000e600ff087b82 */ /* 0x000f220000000a00 */
[----:B0-----:R-:W-:-:S07]  /*00a0*/  IMAD R0, R0, UR4, R3 ;  /* 0x0000000400007c24 */ /* 0x001fce000f8e0203 */
[----:B------:R-:W3:Y:S08]  /*00b0*/  S2UR UR6, SR_CTAID.Z ;  /* 0x00000000000679c3 */ /* 0x000ef00000002700 */
[----:B------:R-:W3:Y:S01]  /*00c0*/  LDC R4, c[0x0][0x368] ;  /* 0x0000da00ff047b82 */ /* 0x000ee20000000800 */
[----:B--2---:R-:W-:-:S05]  /*00d0*/  IMAD R3, R2, UR5, R5 ;  /* 0x0000000502037c24 */ /* 0x004fca000f8e0205 */
[----:B------:R-:W-:Y:S02]  /*00e0*/  VIMNMX R5, PT, PT, R0, R3, !PT ;  /* 0x0000000300057248 */ /* 0x000fe40007fe0100 */
[----:B----4-:R-:W-:-:S04]  /*00f0*/  IADD3 R2, PT, PT, R8, -R9, RZ ;  /* 0x8000000908027210 */ /* 0x010fc80007ffe0ff */
[----:B------:R-:W-:Y:S01]  /*0100*/  ISETP.GT.AND P0, PT, R5, R2, PT ;  /* 0x000000020500720c */ /* 0x000fe20003f04270 */
[----:B---3--:R-:W-:-:S05]  /*0110*/  IMAD R4, R4, UR6, R7 ;  /* 0x0000000604047c24 */ /* 0x008fca000f8e0207 */
[----:B-1----:R-:W-:-:S13]  /*0120*/  ISETP.GE.OR P0, PT, R4, UR7, P0 ;  /* 0x0000000704007c0c */ /* 0x002fda0008706670 */
[----:B------:R-:W-:Y:S05]  /*0130*/  @P0 EXIT ;  /* 0x000000000000094d */ /* 0x000fea0003800000 */
[----:B------:R-:W-:Y:S01]  /*0140*/  ISETP.GE.AND P0, PT, R9, 0x1, PT ;  /* 0x000000010900780c */ /* 0x000fe20003f06270 */
[----:B------:R-:W0:Y:S01]  /*0150*/  LDCU.64 UR6, c[0x0][0x358] ;  /* 0x00006b00ff0677ac */ /* 0x000e220008000a00 */
[----:B------:R-:W-:-:S11]  /*0160*/  HFMA2 R11, -RZ, RZ, 0, 0 ;  /* 0x00000000ff0b7431 */ /* 0x000fd600000001ff */
[----:B------:R-:W-:Y:S05]  /*0170*/  @!P0 BRA `(.L_x_16) ;  /* 0x00000008007c8947 */ /* 0x000fea0003800000 */
[C---:B------:R-:W-:Y:S01]  /*0180*/  LOP3.LUT R7, R9.reuse, 0x7ffffff0, RZ, 0xc0, !PT ;  /* 0x7ffffff009077812 */ /* 0x040fe200078ec0ff */
[----:B------:R-:W-:Y:S01]  /*0190*/  UMOV UR4, URZ ;  /* 0x000000ff00047c82 */ /* 0x000fe20008000000 */
[C---:B------:R-:W-:Y:S02]  /*01a0*/  LOP3.LUT R6, R9.reuse, 0xf, RZ, 0xc0, !PT ;  /* 0x0000000f09067812 */ /* 0x040fe400078ec0ff */
[C---:B------:R-:W-:Y:S02]  /*01b0*/  LOP3.LUT R8, R9.reuse, 0x7, RZ, 0xc0, !PT ;  /* 0x0000000709087812 */ /* 0x040fe400078ec0ff */
[----:B------:R-:W-:Y:S02]  /*01c0*/  LOP3.LUT R9, R9, 0x3, RZ, 0xc0, !PT ;  /* 0x0000000309097812 */ /* 0x000fe400078ec0ff */
[----:B------:R-:W-:Y:S02]  /*01d0*/  MOV R11, RZ ;  /* 0x000000ff000b7202 */ /* 0x000fe40000000f00 */
[----:B------:R-:W-:-:S07]  /*01e0*/  IADD3 R10, PT, PT, -R7, RZ, RZ ;  /* 0x000000ff070a7210 */ /* 0x000fce0007ffe1ff */
.L_x_22:
[----:B------:R-:W1:Y:S01]  /*01f0*/  LDC.64 R16, c[0x0][0x398] ;  /* 0x0000e600ff107b82 */ /* 0x000e620000000a00 */
[----:B------:R-:W-:Y:S02]  /*0200*/  IADD3 R12, PT, PT, R0, UR4, RZ ;  /* 0x00000004000c7c10 */ /* 0x000fe4000fffe0ff */
[----:B------:R-:W-:Y:S02]  /*0210*/  MOV R5, RZ ;  /* 0x000000ff00057202 */ /* 0x000fe40000000f00 */
[----:B-1----:R-:W-:Y:S01]  /*0220*/  ISETP.GE.U32.AND P1, PT, R17, 0x10, PT ;  /* 0x000000101100780c */ /* 0x002fe20003f26070 */
[-C--:B------:R-:W-:Y:S01]  /*0230*/  IMAD R14, R4, R17.reuse, UR4 ;  /* 0x00000004040e7e24 */ /* 0x080fe2000f8e0211 */
[----:B------:R-:W-:Y:S01]  /*0240*/  UIADD3 UR4, UPT, UPT, UR4, 0x1, URZ ;  /* 0x0000000104047890 */ /* 0x000fe2000fffe0ff */
[----:B------:R-:W-:Y:S02]  /*0250*/  IMAD R12, R12, R16, R3 ;  /* 0x000000100c0c7224 */ /* 0x000fe400078e0203 */
[----:B------:R-:W-:-:S03]  /*0260*/  IMAD R14, R14, R17, RZ ;  /* 0x000000110e0e7224 */ /* 0x000fc600078e02ff */
[----:B------:R-:W-:-:S05]  /*0270*/  ISETP.NE.AND P0, PT, R17, UR4, PT ;  /* 0x0000000411007c0c */ /* 0x000fca000bf05270 */
[----:B------:R-:W-:Y:S08]  /*0280*/  @!P1 BRA `(.L_x_17) ;  /* 0x0000000000f49947 */ /* 0x000ff00003800000 */
[----:B------:R-:W-:Y:S02]  /*0290*/  MOV R5, R14 ;  /* 0x0000000e00057202 */ /* 0x000fe40000000f00 */
[----:B------:R-:W-:Y:S02]  /*02a0*/  MOV R15, R12 ;  /* 0x0000000c000f7202 */ /* 0x000fe40000000f00 */
[----:B------:R-:W-:-:S07]  /*02b0*/  MOV R13, R10 ;  /* 0x0000000a000d7202 */ /* 0x000fce0000000f00 */
.L_x_18:
        /* <DEDUP_REMOVED lines=18> */
[----:B----4-:R-:W-:-:S03]  /*03e0*/  FFMA R25, R20, R21, R25 ;  /* 0x0000001514197223 */ /* 0x010fc60000000019 */
[----:B------:R-:W4:Y:S04]  /*03f0*/  LDG.E R20, desc[UR6][R18.64+0x14] ;  /* 0x0000140612147981 */ /* 0x000f28000c1e1900 */
[----:B------:R-:W4:Y:S01]  /*0400*/  LDG.E R21, desc[UR6][R16.64+0x14] ;  /* 0x0000140610157981 */ /* 0x000f22000c1e1900 */
        /* <DEDUP_REMOVED lines=8> */
[----:B------:R-:W4:Y:S04]  /*0490*/  LDG.E R21, desc[UR6][R16.64+0x20] ;  /* 0x0000200610157981 */ /* 0x000f28000c1e1900 */
        /* <DEDUP_REMOVED lines=15> */
[----:B------:R-:W2:Y:S04]  /*0590*/  LDG.E R25, desc[UR6][R16.64+0x34] ;  /* 0x0000340610197981 */ /* 0x000ea8000c1e1900 */
[----:B------:R-:W5:Y:S01]  /*05a0*/  LDG.E R23, desc[UR6][R18.64+0x38] ;  /* 0x0000380612177981 */ /* 0x000f62000c1e1900 */
[----:B------:R-:W-:Y:S01]  /*05b0*/  IADD3 R13, PT, PT, R13, 0x10, RZ ;  /* 0x000000100d0d7810 */ /* 0x000fe20007ffe0ff */
[----:B----4-:R-:W-:-:S03]  /*05c0*/  FFMA R20, R11, R20, R27 ;  /* 0x000000140b147223 */ /* 0x010fc6000000001b */
[----:B------:R-:W-:Y:S02]  /*05d0*/  ISETP.NE.AND P1, PT, R13, RZ, PT ;  /* 0x000000ff0d00720c */ /* 0x000fe40003f25270 */
[----:B------:R-:W-:Y:S02]  /*05e0*/  IADD3 R15, PT, PT, R15, 0x10, RZ ;  /* 0x000000100f0f7810 */ /* 0x000fe40007ffe0ff */
[----:B------:R-:W-:Y:S01]  /*05f0*/  IADD3 R5, PT, PT, R5, 0x10, RZ ;  /* 0x0000001005057810 */ /* 0x000fe20007ffe0ff */
[----:B---3--:R-:W-:-:S04]  /*0600*/  FFMA R21, R21, R22, R20 ;  /* 0x0000001615157223 */ /* 0x008fc80000000014 */
[----:B--2---:R-:W-:-:S04]  /*0610*/  FFMA R24, R24, R25, R21 ;  /* 0x0000001918187223 */ /* 0x004fc80000000015 */
[----:B-----5:R-:W-:-:S04]  /*0620*/  FFMA R23, R23, R28, R24 ;  /* 0x0000001c17177223 */ /* 0x020fc80000000018 */
[----:B------:R-:W-:Y:S01]  /*0630*/  FFMA R11, R26, R29, R23 ;  /* 0x0000001d1a0b7223 */ /* 0x000fe20000000017 */
[----:B------:R-:W-:Y:S06]  /*0640*/  @P1 BRA `(.L_x_18) ;  /* 0xfffffffc001c1947 */ /* 0x000fec000383ffff */
[----:B------:R-:W-:-:S07]  /*0650*/  MOV R5, R7 ;  /* 0x0000000700057202 */ /* 0x000fce0000000f00 */
.L_x_17:
[----:B------:R-:W-:-:S13]  /*0660*/  ISETP.NE.AND P1, PT, R6, RZ, PT ;  /* 0x000000ff0600720c */ /* 0x000fda0003f25270 */
        /* <DEDUP_REMOVED lines=18> */
[----:B------:R-:W5:Y:S04]  /*0790*/  LDG.E R28, desc[UR6][R18.64+0x14] ;  /* 0x00001406121c7981 */ /* 0x000f68000c1e1900 */
[----:B------:R-:W5:Y:S04]  /*07a0*/  LDG.E R26, desc[UR6][R18.64+0x18] ;  /* 0x00001806121a7981 */ /* 0x000f68000c1e1900 */
[----:B------:R-:W5:Y:S04]  /*07b0*/  LDG.E R25, desc[UR6][R16.64+0x1c] ;  /* 0x00001c0610197981 */ /* 0x000f68000c1e1900 */
[----:B------:R-:W5:Y:S01]  /*07c0*/  LDG.E R27, desc[UR6][R18.64+0x1c] ;  /* 0x00001c06121b7981 */ /* 0x000f62000c1e1900 */
[----:B---3--:R-:W-:-:S03]  /*07d0*/  FFMA R15, R22, R15, R11 ;  /* 0x0000000f160f7223 */ /* 0x008fc6000000000b */
[----:B------:R-:W3:Y:S04]  /*07e0*/  LDG.E R11, desc[UR6][R16.64+0xc] ;  /* 0x00000c06100b7981 */ /* 0x000ee8000c1e1900 */
[----:B------:R-:W3:Y:S01]  /*07f0*/  LDG.E R22, desc[UR6][R18.64+0xc] ;  /* 0x00000c0612167981 */ /* 0x000ee2000c1e1900 */
[----:B--2---:R-:W-:-:S03]  /*0800*/  FFMA R29, R24, R21, R15 ;  /* 0x00000015181d7223 */ /* 0x004fc6000000000f */
[----:B------:R-:W5:Y:S04]  /*0810*/  LDG.E R24, desc[UR6][R18.64+0x10] ;  /* 0x0000100612187981 */ /* 0x000f68000c1e1900 */
[----:B------:R-:W2:Y:S04]  /*0820*/  LDG.E R21, desc[UR6][R16.64+0x14] ;  /* 0x0000140610157981 */ /* 0x000ea8000c1e1900 */
[----:B------:R-:W2:Y:S01]  /*0830*/  LDG.E R15, desc[UR6][R16.64+0x18] ;  /* 0x00001806100f7981 */ /* 0x000ea2000c1e1900 */
[----:B----4-:R-:W-:Y:S01]  /*0840*/  FFMA R20, R13, R20, R29 ;  /* 0x000000140d147223 */ /* 0x010fe2000000001d */
[----:B------:R-:W-:-:S03]  /*0850*/  IADD3 R5, PT, PT, R5, 0x8, RZ ;  /* 0x0000000805057810 */ /* 0x000fc60007ffe0ff */
[----:B---3--:R-:W-:-:S04]  /*0860*/  FFMA R20, R11, R22, R20 ;  /* 0x000000160b147223 */ /* 0x008fc80000000014 */
[----:B-----5:R-:W-:-:S04]  /*0870*/  FFMA R20, R23, R24, R20 ;  /* 0x0000001817147223 */ /* 0x020fc80000000014 */
[----:B--2---:R-:W-:-:S04]  /*0880*/  FFMA R20, R21, R28, R20 ;  /* 0x0000001c15147223 */ /* 0x004fc80000000014 */
[----:B------:R-:W-:-:S04]  /*0890*/  FFMA R20, R15, R26, R20 ;  /* 0x0000001a0f147223 */ /* 0x000fc80000000014 */
[----:B------:R-:W-:-:S07]  /*08a0*/  FFMA R11, R25, R27, R20 ;  /* 0x0000001b190b7223 */ /* 0x000fce0000000014 */
.L_x_20:
        /* <DEDUP_REMOVED lines=19> */
[----:B------:R-:W-:Y:S01]  /*09e0*/  IADD3 R5, PT, PT, R5, 0x4, RZ ;  /* 0x0000000405057810 */ /* 0x000fe20007ffe0ff */
[----:B---3--:R-:W-:-:S04]  /*09f0*/  FFMA R13, R20, R13, R11 ;  /* 0x0000000d140d7223 */ /* 0x008fc8000000000b */
[----:B--2---:R-:W-:-:S04]  /*0a00*/  FFMA R13, R22, R15, R13 ;  /* 0x0000000f160d7223 */ /* 0x004fc8000000000d */
[----:B----4-:R-:W-:-:S04]  /*0a10*/  FFMA R13, R24, R21, R13 ;  /* 0x00000015180d7223 */ /* 0x010fc8000000000d */
[----:B-----5:R-:W-:-:S07]  /*0a20*/  FFMA R11, R26, R23, R13 ;  /* 0x000000171a0b7223 */ /* 0x020fce000000000d */
.L_x_21:
        /* <DEDUP_REMOVED lines=19> */
.L_x_19:
[----:B------:R-:W-:Y:S05]  /*0b60*/  @P0 BRA `(.L_x_22) ;  /* 0xfffffff400a00947 */ /* 0x000fea000383ffff */
.L_x_16:
[----:B------:R-:W1:Y:S01]  /*0b70*/  LDC.64 R6, c[0x0][0x390] ;  /* 0x0000e400ff067b82 */ /* 0x000e620000000a00 */
[----:B------:R-:W-:-:S05]  /*0b80*/  IMAD R5, R4, R2, R4 ;  /* 0x0000000204057224 */ /* 0x000fca00078e0204 */
[----:B------:R-:W-:-:S05]  /*0b90*/  IADD3 R5, PT, PT, R0, R5, RZ ;  /* 0x0000000500057210 */ /* 0x000fca0007ffe0ff */
[----:B------:R-:W-:-:S05]  /*0ba0*/  IMAD R2, R2, R5, R5 ;  /* 0x0000000502027224 */ /* 0x000fca00078e0205 */
[----:B------:R-:W-:-:S05]  /*0bb0*/  IADD3 R3, PT, PT, R3, R2, RZ ;  /* 0x0000000203037210 */ /* 0x000fca0007ffe0ff */
[----:B-1----:R-:W-:-:S05]  /*0bc0*/  IMAD.WIDE R2, R3, 0x4, R6 ;  /* 0x0000000403027825 */ /* 0x002fca00078e0206 */
[----:B0-----:R-:W-:Y:S01]  /*0bd0*/  STG.E desc[UR6][R2.64], R11 ;  /* 0x0000000b02007986 */ /* 0x001fe2000c101906 */
[----:B------:R-:W-:Y:S05]  /*0be0*/  EXIT ;  /* 0x000000000000794d */ /* 0x000fea0003800000 */
.L_x_23:
        /* <DEDUP_REMOVED lines=9> */
.L_x_26:


//--------------------- .nv.shared.reserved.0     --------------------------
	.section	.nv.shared.reserved.0,"aw",@nobits
	.weak		__nv_reservedSMEM_offset_0_alias
	.size		__nv_reservedSMEM_offset_0_alias, 0, 64
	.other		__nv_reservedSMEM_offset_0_alias,@"STO_CUDA_RESERVED_SHARED STV_DEFAULT"
__nv_reservedSMEM_offset_0_alias:
	.zero		0
	.zero		64


//--------------------- .nv.constant0._Z12pool3dkernelPfS_iii --------------------------
	.section	.nv.constant0._Z12pool3dkernelPfS_iii,"a",@progbits
	.sectionflags	@""
	.align	4
.nv.constant0._Z12pool3dkernelPfS_iii:
	.zero		924


//--------------------- .nv.constant0._Z17convolve3d2kernelPfS_S_iiii --------------------------
	.section	.nv.constant0._Z17convolve3d2kernelPfS_S_iiii,"a",@progbits
	.sectionflags	@""
	.align	4
.nv.constant0._Z17convolve3d2kernelPfS_S_iiii:
	.zero		936


//--------------------- .nv.constant0._Z17convolve3d1kernelPfS_S_iii --------------------------
	.section	.nv.constant0._Z17convolve3d1kernelPfS_S_iii,"a",@progbits
	.sectionflags	@""
	.align	4
.nv.constant0._Z17convolve3d1kernelPfS_S_iii:
	.zero		932


//--------------------- SYMBOLS --------------------------

	.type		.nv.reservedSmem.offset0,@object
	.size		.nv.reservedSmem.offset0,0x4
